// auto-generated by cutlass_sweep.gemm — config: {"arch": "sm_90", "cluster_m": 2, "cluster_n": 1, "dtype": "bf16", "stages": 0, "tile_k": 64, "tile_m": 128, "tile_n": 128}
#include "cutlass/cutlass.h"
#include "cutlass/gemm/collective/collective_builder.hpp"
#include "cutlass/gemm/device/gemm_universal_adapter.h"
#include "cutlass/gemm/kernel/gemm_universal.hpp"
#include "cutlass/epilogue/collective/collective_builder.hpp"

using ElemA = cutlass::bfloat16_t;
using ElemB = cutlass::bfloat16_t;
using ElemCD = cutlass::bfloat16_t;
using Acc  = float;
using TileShape    = cute::Shape<cute::_128, cute::_128, cute::_64>;
using ClusterShape = cute::Shape<cute::_2, cute::_1, cute::_1>;

using CollectiveEpilogue = typename cutlass::epilogue::collective::CollectiveBuilder<
    cutlass::arch::Sm90, cutlass::arch::OpClassTensorOp,
    TileShape, ClusterShape,
    cutlass::epilogue::collective::EpilogueTileAuto,
    Acc, Acc,
    ElemCD, cutlass::layout::RowMajor, 128 / cutlass::sizeof_bits<ElemCD>::value,
    ElemCD, cutlass::layout::RowMajor, 128 / cutlass::sizeof_bits<ElemCD>::value,
    cutlass::epilogue::collective::EpilogueScheduleAuto
  >::CollectiveOp;

using CollectiveMainloop = typename cutlass::gemm::collective::CollectiveBuilder<
    cutlass::arch::Sm90, cutlass::arch::OpClassTensorOp,
    ElemA, cutlass::layout::RowMajor, 128 / cutlass::sizeof_bits<ElemA>::value,
    ElemB, cutlass::layout::ColumnMajor, 128 / cutlass::sizeof_bits<ElemB>::value,
    Acc,
    TileShape, ClusterShape,
    cutlass::gemm::collective::StageCountAutoCarveout<static_cast<int>(sizeof(typename CollectiveEpilogue::SharedStorage))>,
    cutlass::gemm::collective::KernelScheduleAuto
  >::CollectiveOp;

using GemmKernel = cutlass::gemm::kernel::GemmUniversal<
    cute::Shape<int,int,int,int>,
    CollectiveMainloop,
    CollectiveEpilogue
>;
using Gemm = cutlass::gemm::device::GemmUniversalAdapter<GemmKernel>;

// Force the device kernel symbol into the cubin without needing a host main.
auto* _anchor = &cutlass::device_kernel<GemmKernel>;


// ===== COMPILED SASS (sm_90a) =====

	.target	sm_90a

	.elftype	@"ET_EXEC"


//--------------------- .note.nv.tkinfo           --------------------------
	.section	.note.nv.tkinfo,"",@"SHT_NOTE"
	.sectionflags	@"SHF_NOTE_NV_TKINFO"
	.tkinfo
        /*0018*/ 	.word	0x00000002
        /*0030*/ 	.string	""
        /*0030*/ 	.string	"ptxas"
        /*0030*/ 	.string	"Cuda compilation tools, release 13.0, V13.0.88"
        /*0030*/ 	.string	"Build cuda_13.0.r13.0/compiler.36424714_0"
        /*0030*/ 	.string	"-arch sm_90a -m 64 "



//--------------------- .note.nv.cuinfo           --------------------------
	.section	.note.nv.cuinfo,"",@"SHT_NOTE"
	.sectionflags	@"SHF_NOTE_NV_CUINFO"
        /*0018*/ 	.short	0x0002
        /*001a*/ 	.short	0x005a
        /*001c*/ 	.short	0x0082
	.zero		2


//--------------------- .nv.info                  --------------------------
	.section	.nv.info,"",@"SHT_CUDA_INFO"
	.align	4


	//----- nvinfo : EIATTR_REGCOUNT
	.align		4
        /*0000*/ 	.byte	0x04, 0x2f
        /*0002*/ 	.short	(.L_15 - .L_14)
	.align		4
.L_14:
        /*0004*/ 	.word	index@(_ZN7cutlass13device_kernelINS_4gemm6kernel13GemmUniversalIN4cute5tupleIJiiiiEEENS1_10collective13CollectiveMmaINS1_34MainloopSm90TmaGmmaWarpSpecializedILi7ENS5_IJNS4_1CILi2EEENSA_ILi1EEESC_EEENS1_35KernelTmaWarpSpecializedCooperativeEEENS5_IJNSA_ILi128EEESG_NSA_ILi64EEEEEENS_10bfloat16_tENS5_IJlSC_lEEESJ_SK_NS4_8TiledMMAINS4_8MMA_AtomIJNS4_4SM904GMMA28MMA_64x128x16_F32BF16BF16_SSILNSO_5MajorE0ELSQ_0ELNSO_7ScaleInE1ELSR_1EEEEEENS4_6LayoutISD_NS5_IJSC_NSA_ILi0EEESV_EEEEENS5_IJNS4_10UnderscoreESY_SY_EEEEENS4_13SM90_TMA_LOADENS4_14ComposedLayoutINS4_7SwizzleILi3ELi4ELi3EEENS4_18smem_ptr_flag_bitsILi16EEENSU_INS5_IJNSA_ILi8EEESH_EEENS5_IJSH_SC_EEEEEEEvNS4_8identityENS4_23SM90_TMA_LOAD_MULTICASTES1B_vS1C_EENS_8epilogue10collective6detail29Sm90TmaWarpSpecializedAdapterINS1G_15DefaultEpilogueISJ_SK_SK_NS1F_6thread17LinearCombinationISJ_Li1EffLNS1K_9ScaleType4KindE0ELNS_15FloatRoundStyleE2ESJ_EENS1_15EpilogueDefaultEEEEEvvEEEEvNT_6ParamsE)
        /*0008*/ 	.word	0x000000a8


	//----- nvinfo : EIATTR_FRAME_SIZE
	.align		4
.L_15:
        /*000c*/ 	.byte	0x04, 0x11
        /*000e*/ 	.short	(.L_17 - .L_16)
	.align		4
.L_16:
        /*0010*/ 	.word	index@(_ZN7cutlass13device_kernelINS_4gemm6kernel13GemmUniversalIN4cute5tupleIJiiiiEEENS1_10collective13CollectiveMmaINS1_34MainloopSm90TmaGmmaWarpSpecializedILi7ENS5_IJNS4_1CILi2EEENSA_ILi1EEESC_EEENS1_35KernelTmaWarpSpecializedCooperativeEEENS5_IJNSA_ILi128EEESG_NSA_ILi64EEEEEENS_10bfloat16_tENS5_IJlSC_lEEESJ_SK_NS4_8TiledMMAINS4_8MMA_AtomIJNS4_4SM904GMMA28MMA_64x128x16_F32BF16BF16_SSILNSO_5MajorE0ELSQ_0ELNSO_7ScaleInE1ELSR_1EEEEEENS4_6LayoutISD_NS5_IJSC_NSA_ILi0EEESV_EEEEENS5_IJNS4_10UnderscoreESY_SY_EEEEENS4_13SM90_TMA_LOADENS4_14ComposedLayoutINS4_7SwizzleILi3ELi4ELi3EEENS4_18smem_ptr_flag_bitsILi16EEENSU_INS5_IJNSA_ILi8EEESH_EEENS5_IJSH_SC_EEEEEEEvNS4_8identityENS4_23SM90_TMA_LOAD_MULTICASTES1B_vS1C_EENS_8epilogue10collective6detail29Sm90TmaWarpSpecializedAdapterINS1G_15DefaultEpilogueISJ_SK_SK_NS1F_6thread17LinearCombinationISJ_Li1EffLNS1K_9ScaleType4KindE0ELNS_15FloatRoundStyleE2ESJ_EENS1_15EpilogueDefaultEEEEEvvEEEEvNT_6ParamsE)
        /*0014*/ 	.word	0x00000000


	//----- nvinfo : EIATTR_MIN_STACK_SIZE
	.align		4
.L_17:
        /*0018*/ 	.byte	0x04, 0x12
        /*001a*/ 	.short	(.L_19 - .L_18)
	.align		4
.L_18:
        /*001c*/ 	.word	index@(_ZN7cutlass13device_kernelINS_4gemm6kernel13GemmUniversalIN4cute5tupleIJiiiiEEENS1_10collective13CollectiveMmaINS1_34MainloopSm90TmaGmmaWarpSpecializedILi7ENS5_IJNS4_1CILi2EEENSA_ILi1EEESC_EEENS1_35KernelTmaWarpSpecializedCooperativeEEENS5_IJNSA_ILi128EEESG_NSA_ILi64EEEEEENS_10bfloat16_tENS5_IJlSC_lEEESJ_SK_NS4_8TiledMMAINS4_8MMA_AtomIJNS4_4SM904GMMA28MMA_64x128x16_F32BF16BF16_SSILNSO_5MajorE0ELSQ_0ELNSO_7ScaleInE1ELSR_1EEEEEENS4_6LayoutISD_NS5_IJSC_NSA_ILi0EEESV_EEEEENS5_IJNS4_10UnderscoreESY_SY_EEEEENS4_13SM90_TMA_LOADENS4_14ComposedLayoutINS4_7SwizzleILi3ELi4ELi3EEENS4_18smem_ptr_flag_bitsILi16EEENSU_INS5_IJNSA_ILi8EEESH_EEENS5_IJSH_SC_EEEEEEEvNS4_8identityENS4_23SM90_TMA_LOAD_MULTICASTES1B_vS1C_EENS_8epilogue10collective6detail29Sm90TmaWarpSpecializedAdapterINS1G_15DefaultEpilogueISJ_SK_SK_NS1F_6thread17LinearCombinationISJ_Li1EffLNS1K_9ScaleType4KindE0ELNS_15FloatRoundStyleE2ESJ_EENS1_15EpilogueDefaultEEEEEvvEEEEvNT_6ParamsE)
        /*0020*/ 	.word	0x00000000
.L_19:


//--------------------- .nv.compat                --------------------------
	.section	.nv.compat,"",@"SHT_CUDA_COMPAT_INFO"
	.align	4
        /*0000*/ 	.byte	0x02, 0x09, 0x01, 0x00, 0x02, 0x02, 0x04, 0x00, 0x02, 0x05, 0x05, 0x00, 0x03, 0x07, 0x01, 0x01
        /*0010*/ 	.byte	0x02, 0x03, 0x01, 0x00, 0x02, 0x06, 0x01, 0x00, 0x04, 0x0b, 0x08, 0x00, 0x00, 0x00, 0x00, 0x00
        /*0020*/ 	.byte	0x00, 0x00, 0x00, 0x00


//--------------------- .nv.info._ZN7cutlass13device_kernelINS_4gemm6kernel13GemmUniversalIN4cute5tupleIJiiiiEEENS1_10collective13CollectiveMmaINS1_34MainloopSm90TmaGmmaWarpSpecializedILi7ENS5_IJNS4_1CILi2EEENSA_ILi1EEESC_EEENS1_35KernelTmaWarpSpecializedCooperativeEEENS5_IJNSA_ILi128EEESG_NSA_ILi64EEEEEENS_10bfloat16_tENS5_IJlSC_lEEESJ_SK_NS4_8TiledMMAINS4_8MMA_AtomIJNS4_4SM904GMMA28MMA_64x128x16_F32BF16BF16_SSILNSO_5MajorE0ELSQ_0ELNSO_7ScaleInE1ELSR_1EEEEEENS4_6LayoutISD_NS5_IJSC_NSA_ILi0EEESV_EEEEENS5_IJNS4_10UnderscoreESY_SY_EEEEENS4_13SM90_TMA_LOADENS4_14ComposedLayoutINS4_7SwizzleILi3ELi4ELi3EEENS4_18smem_ptr_flag_bitsILi16EEENSU_INS5_IJNSA_ILi8EEESH_EEENS5_IJSH_SC_EEEEEEEvNS4_8identityENS4_23SM90_TMA_LOAD_MULTICASTES1B_vS1C_EENS_8epilogue10collective6detail29Sm90TmaWarpSpecializedAdapterINS1G_15DefaultEpilogueISJ_SK_SK_NS1F_6thread17LinearCombinationISJ_Li1EffLNS1K_9ScaleType4KindE0ELNS_15FloatRoundStyleE2ESJ_EENS1_15EpilogueDefaultEEEEEvvEEEEvNT_6ParamsE --------------------------
	.section	.nv.info._ZN7cutlass13device_kernelINS_4gemm6kernel13GemmUniversalIN4cute5tupleIJiiiiEEENS1_10collective13CollectiveMmaINS1_34MainloopSm90TmaGmmaWarpSpecializedILi7ENS5_IJNS4_1CILi2EEENSA_ILi1EEESC_EEENS1_35KernelTmaWarpSpecializedCooperativeEEENS5_IJNSA_ILi128EEESG_NSA_ILi64EEEEEENS_10bfloat16_tENS5_IJlSC_lEEESJ_SK_NS4_8TiledMMAINS4_8MMA_AtomIJNS4_4SM904GMMA28MMA_64x128x16_F32BF16BF16_SSILNSO_5MajorE0ELSQ_0ELNSO_7ScaleInE1ELSR_1EEEEEENS4_6LayoutISD_NS5_IJSC_NSA_ILi0EEESV_EEEEENS5_IJNS4_10UnderscoreESY_SY_EEEEENS4_13SM90_TMA_LOADENS4_14ComposedLayoutINS4_7SwizzleILi3ELi4ELi3EEENS4_18smem_ptr_flag_bitsILi16EEENSU_INS5_IJNSA_ILi8EEESH_EEENS5_IJSH_SC_EEEEEEEvNS4_8identityENS4_23SM90_TMA_LOAD_MULTICASTES1B_vS1C_EENS_8epilogue10collective6detail29Sm90TmaWarpSpecializedAdapterINS1G_15DefaultEpilogueISJ_SK_SK_NS1F_6thread17LinearCombinationISJ_Li1EffLNS1K_9ScaleType4KindE0ELNS_15FloatRoundStyleE2ESJ_EENS1_15EpilogueDefaultEEEEEvvEEEEvNT_6ParamsE,"",@"SHT_CUDA_INFO"
	.sectionflags	@""
	.align	4


	//----- nvinfo : EIATTR_CUDA_API_VERSION
	.align		4
        /*0000*/ 	.byte	0x04, 0x37
        /*0002*/ 	.short	(.L_21 - .L_20)
.L_20:
        /*0004*/ 	.word	0x00000082


	//----- nvinfo : EIATTR_KPARAM_INFO
	.align		4
.L_21:
        /*0008*/ 	.byte	0x04, 0x17
        /*000a*/ 	.short	(.L_23 - .L_22)
.L_22:
        /*000c*/ 	.word	0x00000000
        /*0010*/ 	.short	0x0000
        /*0012*/ 	.short	0x0070
        /*0014*/ 	.byte	0x00, 0xf0, 0x01, 0x10


	//----- nvinfo : EIATTR_SPARSE_MMA_MASK
	.align		4
.L_23:
        /*0018*/ 	.byte	0x03, 0x50
        /*001a*/ 	.short	0x0000


	//----- nvinfo : EIATTR_MAXREG_COUNT
	.align		4
        /*001c*/ 	.byte	0x03, 0x1b
        /*001e*/ 	.short	0x00a8


	//----- nvinfo : EIATTR_NUM_BARRIERS
	.align		4
        /*0020*/ 	.byte	0x02, 0x4c
        /*0022*/ 	.byte	0x01
	.zero		1


	//----- nvinfo : EIATTR_EXTERNS
	.align		4
        /*0024*/ 	.byte	0x04, 0x0f
        /*0026*/ 	.short	(.L_25 - .L_24)


	//   ....[0]....
	.align		4
.L_24:
        /*0028*/ 	.word	index@(__assertfail)


	//----- nvinfo : EIATTR_MERCURY_ISA_VERSION
	.align		4
.L_25:
        /*002c*/ 	.byte	0x03, 0x5f
        /*002e*/ 	.short	0x0101


	//----- nvinfo : EIATTR_INT_WARP_WIDE_INSTR_OFFSETS
	.align		4
        /*0030*/ 	.byte	0x04, 0x31
        /*0032*/ 	.short	(.L_27 - .L_26)


	//   ....[0]....
.L_26:
        /*0034*/ 	.word	0x000004e0


	//   ....[1]....
        /*0038*/ 	.word	0x00000510


	//   ....[2]....
        /*003c*/ 	.word	0x000006b0


	//----- nvinfo : EIATTR_COOP_GROUP_MASK_REGIDS
	.align		4
.L_27:
        /*0040*/ 	.byte	0x04, 0x29
        /*0042*/ 	.short	(.L_29 - .L_28)


	//   ....[0]....
.L_28:
        /*0044*/ 	.word	0xffffffff


	//   ....[1]....
        /*0048*/ 	.word	0xffffffff


	//   ....[2]....
        /*004c*/ 	.word	0xffffffff


	//   ....[3]....
        /*0050*/ 	.word	0xffffffff


	//   ....[4]....
        /*0054*/ 	.word	0xffffffff


	//   ....[5]....
        /*0058*/ 	.word	0xffffffff


	//----- nvinfo : EIATTR_COOP_GROUP_INSTR_OFFSETS
	.align		4
.L_29:
        /*005c*/ 	.byte	0x04, 0x28
        /*005e*/ 	.short	(.L_31 - .L_30)


	//   ....[0]....
.L_30:
        /*0060*/ 	.word	0x00000060


	//   ....[1]....
        /*0064*/ 	.word	0x00000070


	//   ....[2]....
        /*0068*/ 	.word	0x00000130


	//   ....[3]....
        /*006c*/ 	.word	0x00000330


	//   ....[4]....
        /*0070*/ 	.word	0x00000860


	//   ....[5]....
        /*0074*/ 	.word	0x000014e0


	//----- nvinfo : EIATTR_REG_RECONFIG
	.align		4
.L_31:
        /*0078*/ 	.byte	0x01, 0x54
	.zero		2


	//----- nvinfo : EIATTR_SYSCALL_OFFSETS
	.align		4
        /*007c*/ 	.byte	0x04, 0x46
        /*007e*/ 	.short	(.L_33 - .L_32)


	//   ....[0]....
.L_32:
        /*0080*/ 	.word	0x000016d0


	//----- nvinfo : EIATTR_MBARRIER_INSTR_OFFSETS
	.align		4
.L_33:
        /*0084*/ 	.byte	0x04, 0x39
        /*0086*/ 	.short	(.L_35 - .L_34)


	//   ....[0]....
.L_34:
        /*0088*/ 	.word	0x00000230
        /*008c*/ 	.word	0x000000ff
        /*0090*/ 	.word	0x00000000
        /*0094*/ 	.short	0x0100
        /*0096*/ 	.byte	0x08
	.zero		1


	//   ....[1]....
        /*0098*/ 	.word	0x00000240
        /*009c*/ 	.word	0x000000ff
        /*00a0*/ 	.word	0x00000038
        /*00a4*/ 	.short	0x0100
        /*00a6*/ 	.byte	0x08
	.zero		1


	//   ....[2]....
        /*00a8*/ 	.word	0x00000250
        /*00ac*/ 	.word	0x000000ff
        /*00b0*/ 	.word	0x00000008
        /*00b4*/ 	.short	0x0100
        /*00b6*/ 	.byte	0x08
	.zero		1


	//   ....[3]....
        /*00b8*/ 	.word	0x00000260
        /*00bc*/ 	.word	0x000000ff
        /*00c0*/ 	.word	0x00000040
        /*00c4*/ 	.short	0x0100
        /*00c6*/ 	.byte	0x08
	.zero		1


	//   ....[4]....
        /*00c8*/ 	.word	0x00000270
        /*00cc*/ 	.word	0x000000ff
        /*00d0*/ 	.word	0x00000010
        /*00d4*/ 	.short	0x0100
        /*00d6*/ 	.byte	0x08
	.zero		1


	//   ....[5]....
        /*00d8*/ 	.word	0x00000280
        /*00dc*/ 	.word	0x000000ff
        /*00e0*/ 	.word	0x00000048
        /*00e4*/ 	.short	0x0100
        /*00e6*/ 	.byte	0x08
	.zero		1


	//   ....[6]....
        /*00e8*/ 	.word	0x00000290
        /*00ec*/ 	.word	0x000000ff
        /*00f0*/ 	.word	0x00000018
        /*00f4*/ 	.short	0x0100
        /*00f6*/ 	.byte	0x08
	.zero		1


	//   ....[7]....
        /*00f8*/ 	.word	0x000002a0
        /*00fc*/ 	.word	0x000000ff
        /*0100*/ 	.word	0x00000050
        /*0104*/ 	.short	0x0100
        /*0106*/ 	.byte	0x08
	.zero		1


	//   ....[8]....
        /*0108*/ 	.word	0x000002b0
        /*010c*/ 	.word	0x000000ff
        /*0110*/ 	.word	0x00000020
        /*0114*/ 	.short	0x0100
        /*0116*/ 	.byte	0x08
	.zero		1


	//   ....[9]....
        /*0118*/ 	.word	0x000002c0
        /*011c*/ 	.word	0x000000ff
        /*0120*/ 	.word	0x00000058
        /*0124*/ 	.short	0x0100
        /*0126*/ 	.byte	0x08
	.zero		1


	//   ....[10]....
        /*0128*/ 	.word	0x000002d0
        /*012c*/ 	.word	0x000000ff
        /*0130*/ 	.word	0x00000028
        /*0134*/ 	.short	0x0100
        /*0136*/ 	.byte	0x08
	.zero		1


	//   ....[11]....
        /*0138*/ 	.word	0x000002e0
        /*013c*/ 	.word	0x000000ff
        /*0140*/ 	.word	0x00000060
        /*0144*/ 	.short	0x0100
        /*0146*/ 	.byte	0x08
	.zero		1


	//   ....[12]....
        /*0148*/ 	.word	0x000002f0
        /*014c*/ 	.word	0x000000ff
        /*0150*/ 	.word	0x00000030
        /*0154*/ 	.short	0x0100
        /*0156*/ 	.byte	0x08
	.zero		1


	//   ....[13]....
        /*0158*/ 	.word	0x00000300
        /*015c*/ 	.word	0x000000ff
        /*0160*/ 	.word	0x00000068
        /*0164*/ 	.short	0x0100
        /*0166*/ 	.byte	0x08
	.zero		1


	//   ....[14]....
        /*0168*/ 	.word	0x00000740
        /*016c*/ 	.word	0x000000ff
        /*0170*/ 	.word	0x00000080
        /*0174*/ 	.short	0x0100
        /*0176*/ 	.byte	0x06
	.zero		1


	//   ....[15]....
        /*0178*/ 	.word	0x000007e0
        /*017c*/ 	.word	0x000000ff
        /*0180*/ 	.word	0x00000088
        /*0184*/ 	.short	0x0100
        /*0186*/ 	.byte	0x06
	.zero		1


	//   ....[16]....
        /*0188*/ 	.word	0x00001790
        /*018c*/ 	.word	0x00000003
        /*0190*/ 	.word	0x00000000
        /*0194*/ 	.short	0x010a
        /*0196*/ 	.byte	0x3f
	.zero		1


	//   ....[17]....
        /*0198*/ 	.word	0x000017f0
        /*019c*/ 	.word	0x00000003
        /*01a0*/ 	.word	0x00000000
        /*01a4*/ 	.short	0x010a
        /*01a6*/ 	.byte	0x3f
	.zero		1


	//   ....[18]....
        /*01a8*/ 	.word	0x00001b70
        /*01ac*/ 	.word	0x00000005
        /*01b0*/ 	.word	0x00000000
        /*01b4*/ 	.short	0x010a
        /*01b6*/ 	.byte	0x3f
	.zero		1


	//   ....[19]....
        /*01b8*/ 	.word	0x00001bb0
        /*01bc*/ 	.word	0x00000005
        /*01c0*/ 	.word	0x00000000
        /*01c4*/ 	.short	0x010a
        /*01c6*/ 	.byte	0x3f
	.zero		1


	//   ....[20]....
        /*01c8*/ 	.word	0x00001e10
        /*01cc*/ 	.word	0x00000004
        /*01d0*/ 	.word	0x00000000
        /*01d4*/ 	.short	0x0101
        /*01d6*/ 	.byte	0x3f
	.zero		1


	//   ....[21]....
        /*01d8*/ 	.word	0x00002030
        /*01dc*/ 	.word	0x00000000
        /*01e0*/ 	.word	0x00000000
        /*01e4*/ 	.short	0x0101
        /*01e6*/ 	.byte	0x3f
	.zero		1


	//   ....[22]....
        /*01e8*/ 	.word	0x000071a0
        /*01ec*/ 	.word	0x00000017
        /*01f0*/ 	.word	0x00000038
        /*01f4*/ 	.short	0x010a
        /*01f6*/ 	.byte	0x3f
	.zero		1


	//   ....[23]....
        /*01f8*/ 	.word	0x00007590
        /*01fc*/ 	.word	0x00000006
        /*0200*/ 	.word	0x00000088
        /*0204*/ 	.short	0x0101
        /*0206*/ 	.byte	0x3f
	.zero		1


	//   ....[24]....
        /*0208*/ 	.word	0x00007c90
        /*020c*/ 	.word	0x00000007
        /*0210*/ 	.word	0x00000000
        /*0214*/ 	.short	0x010a
        /*0216*/ 	.byte	0x3f
	.zero		1


	//   ....[25]....
        /*0218*/ 	.word	0x00007d10
        /*021c*/ 	.word	0x00000006
        /*0220*/ 	.word	0x00000000
        /*0224*/ 	.short	0x010a
        /*0226*/ 	.byte	0x3f
	.zero		1


	//   ....[26]....
        /*0228*/ 	.word	0x00007da0
        /*022c*/ 	.word	0x00000007
        /*0230*/ 	.word	0x00000000
        /*0234*/ 	.short	0x010a
        /*0236*/ 	.byte	0x3f
	.zero		1


	//   ....[27]....
        /*0238*/ 	.word	0x00007e30
        /*023c*/ 	.word	0x00000006
        /*0240*/ 	.word	0x00000000
        /*0244*/ 	.short	0x010a
        /*0246*/ 	.byte	0x3f
	.zero		1


	//   ....[28]....
        /*0248*/ 	.word	0x00007ec0
        /*024c*/ 	.word	0x00000007
        /*0250*/ 	.word	0x00000000
        /*0254*/ 	.short	0x010a
        /*0256*/ 	.byte	0x3f
	.zero		1


	//   ....[29]....
        /*0258*/ 	.word	0x00007f50
        /*025c*/ 	.word	0x00000006
        /*0260*/ 	.word	0x00000000
        /*0264*/ 	.short	0x010a
        /*0266*/ 	.byte	0x3f
	.zero		1


	//   ....[30]....
        /*0268*/ 	.word	0x00007fe0
        /*026c*/ 	.word	0x00000005
        /*0270*/ 	.word	0x00000000
        /*0274*/ 	.short	0x010a
        /*0276*/ 	.byte	0x3f
	.zero		1


	//   ....[31]....
        /*0278*/ 	.word	0x00008040
        /*027c*/ 	.word	0x00000003
        /*0280*/ 	.word	0x00000000
        /*0284*/ 	.short	0x010a
        /*0286*/ 	.byte	0x3f
	.zero		1


	//   ....[32]....
        /*0288*/ 	.word	0x00008090
        /*028c*/ 	.word	0x00000005
        /*0290*/ 	.word	0x00000000
        /*0294*/ 	.short	0x010a
        /*0296*/ 	.byte	0x3f
	.zero		1


	//   ....[33]....
        /*0298*/ 	.word	0x00008160
        /*029c*/ 	.word	0x00000017
        /*02a0*/ 	.word	0x00000038
        /*02a4*/ 	.short	0x010a
        /*02a6*/ 	.byte	0x3f
	.zero		1


	//   ....[34]....
        /*02a8*/ 	.word	0x00008230
        /*02ac*/ 	.word	0x00000007
        /*02b0*/ 	.word	0x00000000
        /*02b4*/ 	.short	0x010a
        /*02b6*/ 	.byte	0x3f
	.zero		1


	//   ....[35]....
        /*02b8*/ 	.word	0x00008280
        /*02bc*/ 	.word	0x00000006
        /*02c0*/ 	.word	0x00000000
        /*02c4*/ 	.short	0x010a
        /*02c6*/ 	.byte	0x3f
	.zero		1


	//   ....[36]....
        /*02c8*/ 	.word	0x000082d0
        /*02cc*/ 	.word	0x00000007
        /*02d0*/ 	.word	0x00000000
        /*02d4*/ 	.short	0x010a
        /*02d6*/ 	.byte	0x3f
	.zero		1


	//   ....[37]....
        /*02d8*/ 	.word	0x00008320
        /*02dc*/ 	.word	0x00000006
        /*02e0*/ 	.word	0x00000000
        /*02e4*/ 	.short	0x010a
        /*02e6*/ 	.byte	0x3f
	.zero		1


	//   ....[38]....
        /*02e8*/ 	.word	0x00008370
        /*02ec*/ 	.word	0x00000007
        /*02f0*/ 	.word	0x00000000
        /*02f4*/ 	.short	0x010a
        /*02f6*/ 	.byte	0x3f
	.zero		1


	//   ....[39]....
        /*02f8*/ 	.word	0x000083c0
        /*02fc*/ 	.word	0x00000006
        /*0300*/ 	.word	0x00000000
        /*0304*/ 	.short	0x010a
        /*0306*/ 	.byte	0x3f
	.zero		1


	//----- nvinfo : EIATTR_NUM_MBARRIERS
	.align		4
.L_35:
        /*0308*/ 	.byte	0x03, 0x38
        /*030a*/ 	.short	0x0010


	//----- nvinfo : EIATTR_EXIT_INSTR_OFFSETS
	.align		4
        /*030c*/ 	.byte	0x04, 0x1c
        /*030e*/ 	.short	(.L_37 - .L_36)


	//   ....[0]....
.L_36:
        /*0310*/ 	.word	0x00000a30


	//   ....[1]....
        /*0314*/ 	.word	0x00001240


	//   ....[2]....
        /*0318*/ 	.word	0x00006920


	//   ....[3]....
        /*031c*/ 	.word	0x00006e80


	//   ....[4]....
        /*0320*/ 	.word	0x00008030


	//----- nvinfo : EIATTR_MAX_THREADS
	.align		4
.L_37:
        /*0324*/ 	.byte	0x04, 0x05
        /*0326*/ 	.short	(.L_39 - .L_38)
.L_38:
        /*0328*/ 	.word	0x00000180
        /*032c*/ 	.word	0x00000001
        /*0330*/ 	.word	0x00000001


	//----- nvinfo : EIATTR_CRS_STACK_SIZE
	.align		4
.L_39:
        /*0334*/ 	.byte	0x04, 0x1e
        /*0336*/ 	.short	(.L_41 - .L_40)
.L_40:
        /*0338*/ 	.word	0x00000000


	//----- nvinfo : EIATTR_CBANK_PARAM_SIZE
	.align		4
.L_41:
        /*033c*/ 	.byte	0x03, 0x19
        /*033e*/ 	.short	0x0470


	//----- nvinfo : EIATTR_PARAM_CBANK
	.align		4
        /*0340*/ 	.byte	0x04, 0x0a
        /*0342*/ 	.short	(.L_43 - .L_42)
	.align		4
.L_42:
        /*0344*/ 	.word	index@(.nv.constant0._ZN7cutlass13device_kernelINS_4gemm6kernel13GemmUniversalIN4cute5tupleIJiiiiEEENS1_10collective13CollectiveMmaINS1_34MainloopSm90TmaGmmaWarpSpecializedILi7ENS5_IJNS4_1CILi2EEENSA_ILi1EEESC_EEENS1_35KernelTmaWarpSpecializedCooperativeEEENS5_IJNSA_ILi128EEESG_NSA_ILi64EEEEEENS_10bfloat16_tENS5_IJlSC_lEEESJ_SK_NS4_8TiledMMAINS4_8MMA_AtomIJNS4_4SM904GMMA28MMA_64x128x16_F32BF16BF16_SSILNSO_5MajorE0ELSQ_0ELNSO_7ScaleInE1ELSR_1EEEEEENS4_6LayoutISD_NS5_IJSC_NSA_ILi0EEESV_EEEEENS5_IJNS4_10UnderscoreESY_SY_EEEEENS4_13SM90_TMA_LOADENS4_14ComposedLayoutINS4_7SwizzleILi3ELi4ELi3EEENS4_18smem_ptr_flag_bitsILi16EEENSU_INS5_IJNSA_ILi8EEESH_EEENS5_IJSH_SC_EEEEEEEvNS4_8identityENS4_23SM90_TMA_LOAD_MULTICASTES1B_vS1C_EENS_8epilogue10collective6detail29Sm90TmaWarpSpecializedAdapterINS1G_15DefaultEpilogueISJ_SK_SK_NS1F_6thread17LinearCombinationISJ_Li1EffLNS1K_9ScaleType4KindE0ELNS_15FloatRoundStyleE2ESJ_EENS1_15EpilogueDefaultEEEEEvvEEEEvNT_6ParamsE)
        /*0348*/ 	.short	0x0210
        /*034a*/ 	.short	0x0470


	//----- nvinfo : EIATTR_SW_WAR
	.align		4
.L_43:
        /*034c*/ 	.byte	0x04, 0x36
        /*034e*/ 	.short	(.L_45 - .L_44)
.L_44:
        /*0350*/ 	.word	0x00000008
.L_45:


//--------------------- .nv.callgraph             --------------------------
	.section	.nv.callgraph,"",@"SHT_CUDA_CALLGRAPH"
	.align	4
	.sectionentsize	8
	.align		4
        /*0000*/ 	.word	0x00000000
	.align		4
        /*0004*/ 	.word	0xffffffff
	.align		4
        /*0008*/ 	.word	index@(_ZN7cutlass13device_kernelINS_4gemm6kernel13GemmUniversalIN4cute5tupleIJiiiiEEENS1_10collective13CollectiveMmaINS1_34MainloopSm90TmaGmmaWarpSpecializedILi7ENS5_IJNS4_1CILi2EEENSA_ILi1EEESC_EEENS1_35KernelTmaWarpSpecializedCooperativeEEENS5_IJNSA_ILi128EEESG_NSA_ILi64EEEEEENS_10bfloat16_tENS5_IJlSC_lEEESJ_SK_NS4_8TiledMMAINS4_8MMA_AtomIJNS4_4SM904GMMA28MMA_64x128x16_F32BF16BF16_SSILNSO_5MajorE0ELSQ_0ELNSO_7ScaleInE1ELSR_1EEEEEENS4_6LayoutISD_NS5_IJSC_NSA_ILi0EEESV_EEEEENS5_IJNS4_10UnderscoreESY_SY_EEEEENS4_13SM90_TMA_LOADENS4_14ComposedLayoutINS4_7SwizzleILi3ELi4ELi3EEENS4_18smem_ptr_flag_bitsILi16EEENSU_INS5_IJNSA_ILi8EEESH_EEENS5_IJSH_SC_EEEEEEEvNS4_8identityENS4_23SM90_TMA_LOAD_MULTICASTES1B_vS1C_EENS_8epilogue10collective6detail29Sm90TmaWarpSpecializedAdapterINS1G_15DefaultEpilogueISJ_SK_SK_NS1F_6thread17LinearCombinationISJ_Li1EffLNS1K_9ScaleType4KindE0ELNS_15FloatRoundStyleE2ESJ_EENS1_15EpilogueDefaultEEEEEvvEEEEvNT_6ParamsE)
	.align		4
        /*000c*/ 	.word	index@(__assertfail)
	.align		4
        /*0010*/ 	.word	0x00000000
	.align		4
        /*0014*/ 	.word	0xfffffffe
	.align		4
        /*0018*/ 	.word	0x00000000
	.align		4
        /*001c*/ 	.word	0xfffffffd
	.align		4
        /*0020*/ 	.word	0x00000000
	.align		4
        /*0024*/ 	.word	0xfffffffc


//--------------------- .nv.constant4             --------------------------
	.section	.nv.constant4,"a",@progbits
	.align	8
	.align		8
.nv.constant4:
        /*0000*/ 	.dword	__assertfail
	.align		8
        /*0008*/ 	.dword	__unnamed_1
	.align		8
        /*0010*/ 	.dword	_ZN39_INTERNAL_b761354f_4_k_cu_7e4b0fda_33714cuda3std3__45__cpo5beginE
	.align		8
        /*0018*/ 	.dword	_ZN39_INTERNAL_b761354f_4_k_cu_7e4b0fda_33714cuda3std3__45__cpo3endE
	.align		8
        /*0020*/ 	.dword	_ZN39_INTERNAL_b761354f_4_k_cu_7e4b0fda_33714cuda3std3__45__cpo6cbeginE
	.align		8
        /*0028*/ 	.dword	_ZN39_INTERNAL_b761354f_4_k_cu_7e4b0fda_33714cuda3std3__45__cpo4cendE
	.align		8
        /*0030*/ 	.dword	_ZN39_INTERNAL_b761354f_4_k_cu_7e4b0fda_33714cuda3std3__441_GLOBAL__N__b761354f_4_k_cu_7e4b0fda_33716ignoreE
	.align		8
        /*0038*/ 	.dword	_ZN39_INTERNAL_b761354f_4_k_cu_7e4b0fda_33714cuda3std3__419piecewise_constructE
	.align		8
        /*0040*/ 	.dword	_ZN39_INTERNAL_b761354f_4_k_cu_7e4b0fda_33714cuda3std3__48in_placeE
	.align		8
        /*0048*/ 	.dword	_ZN39_INTERNAL_b761354f_4_k_cu_7e4b0fda_33714cuda3std6ranges3__45__cpo4swapE
	.align		8
        /*0050*/ 	.dword	_ZN39_INTERNAL_b761354f_4_k_cu_7e4b0fda_33714cuda3std6ranges3__45__cpo9iter_moveE
	.align		8
        /*0058*/ 	.dword	_ZN39_INTERNAL_b761354f_4_k_cu_7e4b0fda_33714cute7productE
	.align		8
        /*0060*/ 	.dword	_ZN39_INTERNAL_b761354f_4_k_cu_7e4b0fda_33714cute1_E
	.align		8
        /*0068*/ 	.dword	$str$22
	.align		8
        /*0070*/ 	.dword	$str$23


//--------------------- .text._ZN7cutlass13device_kernelINS_4gemm6kernel13GemmUniversalIN4cute5tupleIJiiiiEEENS1_10collective13CollectiveMmaINS1_34MainloopSm90TmaGmmaWarpSpecializedILi7ENS5_IJNS4_1CILi2EEENSA_ILi1EEESC_EEENS1_35KernelTmaWarpSpecializedCooperativeEEENS5_IJNSA_ILi128EEESG_NSA_ILi64EEEEEENS_10bfloat16_tENS5_IJlSC_lEEESJ_SK_NS4_8TiledMMAINS4_8MMA_AtomIJNS4_4SM904GMMA28MMA_64x128x16_F32BF16BF16_SSILNSO_5MajorE0ELSQ_0ELNSO_7ScaleInE1ELSR_1EEEEEENS4_6LayoutISD_NS5_IJSC_NSA_ILi0EEESV_EEEEENS5_IJNS4_10UnderscoreESY_SY_EEEEENS4_13SM90_TMA_LOADENS4_14ComposedLayoutINS4_7SwizzleILi3ELi4ELi3EEENS4_18smem_ptr_flag_bitsILi16EEENSU_INS5_IJNSA_ILi8EEESH_EEENS5_IJSH_SC_EEEEEEEvNS4_8identityENS4_23SM90_TMA_LOAD_MULTICASTES1B_vS1C_EENS_8epilogue10collective6detail29Sm90TmaWarpSpecializedAdapterINS1G_15DefaultEpilogueISJ_SK_SK_NS1F_6thread17LinearCombinationISJ_Li1EffLNS1K_9ScaleType4KindE0ELNS_15FloatRoundStyleE2ESJ_EENS1_15EpilogueDefaultEEEEEvvEEEEvNT_6ParamsE --------------------------
	.section	.text._ZN7cutlass13device_kernelINS_4gemm6kernel13GemmUniversalIN4cute5tupleIJiiiiEEENS1_10collective13CollectiveMmaINS1_34MainloopSm90TmaGmmaWarpSpecializedILi7ENS5_IJNS4_1CILi2EEENSA_ILi1EEESC_EEENS1_35KernelTmaWarpSpecializedCooperativeEEENS5_IJNSA_ILi128EEESG_NSA_ILi64EEEEEENS_10bfloat16_tENS5_IJlSC_lEEESJ_SK_NS4_8TiledMMAINS4_8MMA_AtomIJNS4_4SM904GMMA28MMA_64x128x16_F32BF16BF16_SSILNSO_5MajorE0ELSQ_0ELNSO_7ScaleInE1ELSR_1EEEEEENS4_6LayoutISD_NS5_IJSC_NSA_ILi0EEESV_EEEEENS5_IJNS4_10UnderscoreESY_SY_EEEEENS4_13SM90_TMA_LOADENS4_14ComposedLayoutINS4_7SwizzleILi3ELi4ELi3EEENS4_18smem_ptr_flag_bitsILi16EEENSU_INS5_IJNSA_ILi8EEESH_EEENS5_IJSH_SC_EEEEEEEvNS4_8identityENS4_23SM90_TMA_LOAD_MULTICASTES1B_vS1C_EENS_8epilogue10collective6detail29Sm90TmaWarpSpecializedAdapterINS1G_15DefaultEpilogueISJ_SK_SK_NS1F_6thread17LinearCombinationISJ_Li1EffLNS1K_9ScaleType4KindE0ELNS_15FloatRoundStyleE2ESJ_EENS1_15EpilogueDefaultEEEEEvvEEEEvNT_6ParamsE,"ax",@progbits
	.align	128
.text._ZN7cutlass13device_kernelINS_4gemm6kernel13GemmUniversalIN4cute5tupleIJiiiiEEENS1_10collective13CollectiveMmaINS1_34MainloopSm90TmaGmmaWarpSpecializedILi7ENS5_IJNS4_1CILi2EEENSA_ILi1EEESC_EEENS1_35KernelTmaWarpSpecializedCooperativeEEENS5_IJNSA_ILi128EEESG_NSA_ILi64EEEEEENS_10bfloat16_tENS5_IJlSC_lEEESJ_SK_NS4_8TiledMMAINS4_8MMA_AtomIJNS4_4SM904GMMA28MMA_64x128x16_F32BF16BF16_SSILNSO_5MajorE0ELSQ_0ELNSO_7ScaleInE1ELSR_1EEEEEENS4_6LayoutISD_NS5_IJSC_NSA_ILi0EEESV_EEEEENS5_IJNS4_10UnderscoreESY_SY_EEEEENS4_13SM90_TMA_LOADENS4_14ComposedLayoutINS4_7SwizzleILi3ELi4ELi3EEENS4_18smem_ptr_flag_bitsILi16EEENSU_INS5_IJNSA_ILi8EEESH_EEENS5_IJSH_SC_EEEEEEEvNS4_8identityENS4_23SM90_TMA_LOAD_MULTICASTES1B_vS1C_EENS_8epilogue10collective6detail29Sm90TmaWarpSpecializedAdapterINS1G_15DefaultEpilogueISJ_SK_SK_NS1F_6thread17LinearCombinationISJ_Li1EffLNS1K_9ScaleType4KindE0ELNS_15FloatRoundStyleE2ESJ_EENS1_15EpilogueDefaultEEEEEvvEEEEvNT_6ParamsE:
        .type           _ZN7cutlass13device_kernelINS_4gemm6kernel13GemmUniversalIN4cute5tupleIJiiiiEEENS1_10collective13CollectiveMmaINS1_34MainloopSm90TmaGmmaWarpSpecializedILi7ENS5_IJNS4_1CILi2EEENSA_ILi1EEESC_EEENS1_35KernelTmaWarpSpecializedCooperativeEEENS5_IJNSA_ILi128EEESG_NSA_ILi64EEEEEENS_10bfloat16_tENS5_IJlSC_lEEESJ_SK_NS4_8TiledMMAINS4_8MMA_AtomIJNS4_4SM904GMMA28MMA_64x128x16_F32BF16BF16_SSILNSO_5MajorE0ELSQ_0ELNSO_7ScaleInE1ELSR_1EEEEEENS4_6LayoutISD_NS5_IJSC_NSA_ILi0EEESV_EEEEENS5_IJNS4_10UnderscoreESY_SY_EEEEENS4_13SM90_TMA_LOADENS4_14ComposedLayoutINS4_7SwizzleILi3ELi4ELi3EEENS4_18smem_ptr_flag_bitsILi16EEENSU_INS5_IJNSA_ILi8EEESH_EEENS5_IJSH_SC_EEEEEEEvNS4_8identityENS4_23SM90_TMA_LOAD_MULTICASTES1B_vS1C_EENS_8epilogue10collective6detail29Sm90TmaWarpSpecializedAdapterINS1G_15DefaultEpilogueISJ_SK_SK_NS1F_6thread17LinearCombinationISJ_Li1EffLNS1K_9ScaleType4KindE0ELNS_15FloatRoundStyleE2ESJ_EENS1_15EpilogueDefaultEEEEEvvEEEEvNT_6ParamsE,@function
        .size           _ZN7cutlass13device_kernelINS_4gemm6kernel13GemmUniversalIN4cute5tupleIJiiiiEEENS1_10collective13CollectiveMmaINS1_34MainloopSm90TmaGmmaWarpSpecializedILi7ENS5_IJNS4_1CILi2EEENSA_ILi1EEESC_EEENS1_35KernelTmaWarpSpecializedCooperativeEEENS5_IJNSA_ILi128EEESG_NSA_ILi64EEEEEENS_10bfloat16_tENS5_IJlSC_lEEESJ_SK_NS4_8TiledMMAINS4_8MMA_AtomIJNS4_4SM904GMMA28MMA_64x128x16_F32BF16BF16_SSILNSO_5MajorE0ELSQ_0ELNSO_7ScaleInE1ELSR_1EEEEEENS4_6LayoutISD_NS5_IJSC_NSA_ILi0EEESV_EEEEENS5_IJNS4_10UnderscoreESY_SY_EEEEENS4_13SM90_TMA_LOADENS4_14ComposedLayoutINS4_7SwizzleILi3ELi4ELi3EEENS4_18smem_ptr_flag_bitsILi16EEENSU_INS5_IJNSA_ILi8EEESH_EEENS5_IJSH_SC_EEEEEEEvNS4_8identityENS4_23SM90_TMA_LOAD_MULTICASTES1B_vS1C_EENS_8epilogue10collective6detail29Sm90TmaWarpSpecializedAdapterINS1G_15DefaultEpilogueISJ_SK_SK_NS1F_6thread17LinearCombinationISJ_Li1EffLNS1K_9ScaleType4KindE0ELNS_15FloatRoundStyleE2ESJ_EENS1_15EpilogueDefaultEEEEEvvEEEEvNT_6ParamsE,(.L_x_205 - _ZN7cutlass13device_kernelINS_4gemm6kernel13GemmUniversalIN4cute5tupleIJiiiiEEENS1_10collective13CollectiveMmaINS1_34MainloopSm90TmaGmmaWarpSpecializedILi7ENS5_IJNS4_1CILi2EEENSA_ILi1EEESC_EEENS1_35KernelTmaWarpSpecializedCooperativeEEENS5_IJNSA_ILi128EEESG_NSA_ILi64EEEEEENS_10bfloat16_tENS5_IJlSC_lEEESJ_SK_NS4_8TiledMMAINS4_8MMA_AtomIJNS4_4SM904GMMA28MMA_64x128x16_F32BF16BF16_SSILNSO_5MajorE0ELSQ_0ELNSO_7ScaleInE1ELSR_1EEEEEENS4_6LayoutISD_NS5_IJSC_NSA_ILi0EEESV_EEEEENS5_IJNS4_10UnderscoreESY_SY_EEEEENS4_13SM90_TMA_LOADENS4_14ComposedLayoutINS4_7SwizzleILi3ELi4ELi3EEENS4_18smem_ptr_flag_bitsILi16EEENSU_INS5_IJNSA_ILi8EEESH_EEENS5_IJSH_SC_EEEEEEEvNS4_8identityENS4_23SM90_TMA_LOAD_MULTICASTES1B_vS1C_EENS_8epilogue10collective6detail29Sm90TmaWarpSpecializedAdapterINS1G_15DefaultEpilogueISJ_SK_SK_NS1F_6thread17LinearCombinationISJ_Li1EffLNS1K_9ScaleType4KindE0ELNS_15FloatRoundStyleE2ESJ_EENS1_15EpilogueDefaultEEEEEvvEEEEvNT_6ParamsE)
        .other          _ZN7cutlass13device_kernelINS_4gemm6kernel13GemmUniversalIN4cute5tupleIJiiiiEEENS1_10collective13CollectiveMmaINS1_34MainloopSm90TmaGmmaWarpSpecializedILi7ENS5_IJNS4_1CILi2EEENSA_ILi1EEESC_EEENS1_35KernelTmaWarpSpecializedCooperativeEEENS5_IJNSA_ILi128EEESG_NSA_ILi64EEEEEENS_10bfloat16_tENS5_IJlSC_lEEESJ_SK_NS4_8TiledMMAINS4_8MMA_AtomIJNS4_4SM904GMMA28MMA_64x128x16_F32BF16BF16_SSILNSO_5MajorE0ELSQ_0ELNSO_7ScaleInE1ELSR_1EEEEEENS4_6LayoutISD_NS5_IJSC_NSA_ILi0EEESV_EEEEENS5_IJNS4_10UnderscoreESY_SY_EEEEENS4_13SM90_TMA_LOADENS4_14ComposedLayoutINS4_7SwizzleILi3ELi4ELi3EEENS4_18smem_ptr_flag_bitsILi16EEENSU_INS5_IJNSA_ILi8EEESH_EEENS5_IJSH_SC_EEEEEEEvNS4_8identityENS4_23SM90_TMA_LOAD_MULTICASTES1B_vS1C_EENS_8epilogue10collective6detail29Sm90TmaWarpSpecializedAdapterINS1G_15DefaultEpilogueISJ_SK_SK_NS1F_6thread17LinearCombinationISJ_Li1EffLNS1K_9ScaleType4KindE0ELNS_15FloatRoundStyleE2ESJ_EENS1_15EpilogueDefaultEEEEEvvEEEEvNT_6ParamsE,@"STO_CUDA_ENTRY STV_DEFAULT"
_ZN7cutlass13device_kernelINS_4gemm6kernel13GemmUniversalIN4cute5tupleIJiiiiEEENS1_10collective13CollectiveMmaINS1_34MainloopSm90TmaGmmaWarpSpecializedILi7ENS5_IJNS4_1CILi2EEENSA_ILi1EEESC_EEENS1_35KernelTmaWarpSpecializedCooperativeEEENS5_IJNSA_ILi128EEESG_NSA_ILi64EEEEEENS_10bfloat16_tENS5_IJlSC_lEEESJ_SK_NS4_8TiledMMAINS4_8MMA_AtomIJNS4_4SM904GMMA28MMA_64x128x16_F32BF16BF16_SSILNSO_5MajorE0ELSQ_0ELNSO_7ScaleInE1ELSR_1EEEEEENS4_6LayoutISD_NS5_IJSC_NSA_ILi0EEESV_EEEEENS5_IJNS4_10UnderscoreESY_SY_EEEEENS4_13SM90_TMA_LOADENS4_14ComposedLayoutINS4_7SwizzleILi3ELi4ELi3EEENS4_18smem_ptr_flag_bitsILi16EEENSU_INS5_IJNSA_ILi8EEESH_EEENS5_IJSH_SC_EEEEEEEvNS4_8identityENS4_23SM90_TMA_LOAD_MULTICASTES1B_vS1C_EENS_8epilogue10collective6detail29Sm90TmaWarpSpecializedAdapterINS1G_15DefaultEpilogueISJ_SK_SK_NS1F_6thread17LinearCombinationISJ_Li1EffLNS1K_9ScaleType4KindE0ELNS_15FloatRoundStyleE2ESJ_EENS1_15EpilogueDefaultEEEEEvvEEEEvNT_6ParamsE:
[----:B------:R-:W0:Y:S01]  /*0000*/  LDC R1, c[0x0][0x28] ;  /* 0x00000a00ff017b82 */ /* 0x000e220000000800 */
[----:B------:R-:W1:Y:S01]  /*0010*/  S2R R95, SR_TID.X ;  /* 0x00000000005f7919 */ /* 0x000e620000002100 */
[----:B------:R-:W-:Y:S01]  /*0020*/  ELECT P0, URZ, PT ;  /* 0x00000000003f782f */ /* 0x000fe20003800000 */
[----:B------:R-:W-:Y:S01]  /*0030*/  BSSY B0, `(.L_x_0) ;  /* 0x000000f000007945 */ /* 0x000fe20003800000 */
[--C-:B-1----:R-:W-:Y:S02]  /*0040*/  SHF.R.U32.HI R0, RZ, 0x5, R95.reuse ;  /* 0x00000005ff007819 */ /* 0x102fe4000001165f */
[----:B------:R-:W-:-:S03]  /*0050*/  SHF.R.U32.HI R7, RZ, 0x7, R95 ;  /* 0x00000007ff077819 */ /* 0x000fc6000001165f */
[----:B------:R-:W1:Y:S04]  /*0060*/  SHFL.IDX PT, R3, R0, RZ, 0x1f ;  /* 0x00001fff00037589 */ /* 0x000e6800000e0000 */
[----:B------:R2:W3:Y:S01]  /*0070*/  SHFL.IDX PT, R2, R7, RZ, 0x1f ;  /* 0x00001fff07027589 */ /* 0x0004e200000e0000 */
[----:B-1----:R-:W-:-:S13]  /*0080*/  ISETP.NE.OR P0, PT, R3, RZ, !P0 ;  /* 0x000000ff0300720c */ /* 0x002fda0004705670 */
[----:B0-23--:R-:W-:Y:S05]  /*0090*/  @P0 BRA `(.L_x_1) ;  /* 0x0000000000200947 */ /* 0x00dfea0003800000 */
[----:B------:R-:W-:Y:S02]  /*00a0*/  ULDC.64 UR4, c[0x0][0x198] ;  /* 0x0000660000047ab9 */ /* 0x000fe40000000a00 */
[----:B------:R-:W-:Y:S02]  /*00b0*/  UIADD3 UR6, UP0, UR4, 0xf0, URZ ;  /* 0x000000f004067890 */ /* 0x000fe4000ff1e03f */
[----:B------:R-:W-:Y:S02]  /*00c0*/  UIADD3 UR4, UP1, UR4, 0x1f0, URZ ;  /* 0x000001f004047890 */ /* 0x000fe4000ff3e03f */
[----:B------:R-:W-:Y:S02]  /*00d0*/  UIADD3.X UR7, URZ, UR5, URZ, UP0, !UPT ;  /* 0x000000053f077290 */ /* 0x000fe400087fe43f */
[----:B------:R-:W-:-:S07]  /*00e0*/  UIADD3.X UR5, URZ, UR5, URZ, UP1, !UPT ;  /* 0x000000053f057290 */ /* 0x000fce0008ffe43f */
[----:B------:R0:W-:Y:S02]  /*00f0*/  UTMACCTL.PF [UR6] ;  /* 0x00000000060079b9 */ /* 0x0001e40008040000 */
[----:B------:R0:W-:Y:S02]  /*0100*/  UTMACCTL.PF [UR4] ;  /* 0x00000000040079b9 */ /* 0x0001e40008040000 */
[----:B0-----:R-:W-:Y:S01]  /*0110*/  NOP ;  /* 0x0000000000007918 */ /* 0x001fe20000000000 */
.L_x_1:
[----:B------:R-:W-:Y:S05]  /*0120*/  BSYNC B0 ;  /* 0x0000000000007941 */ /* 0x000fea0003800000 */
.L_x_0:
[----:B------:R-:W0:Y:S02]  /*0130*/  SHFL.IDX PT, R5, R0, RZ, 0x1f ;  /* 0x00001fff00057589 */ /* 0x000e2400000e0000 */
[----:B0-----:R-:W-:-:S13]  /*0140*/  ISETP.NE.AND P0, PT, R5, RZ, PT ;  /* 0x000000ff0500720c */ /* 0x001fda0003f05270 */
[----:B------:R-:W-:Y:S05]  /*0150*/  @P0 BRA `(.L_x_2) ;  /* 0x0000000000700947 */ /* 0x000fea0003800000 */
[----:B------:R-:W0:Y:S01]  /*0160*/  S2UR UR8, SR_CgaCtaId ;  /* 0x00000000000879c3 */ /* 0x000e220000008800 */
[----:B------:R-:W-:Y:S01]  /*0170*/  UMOV UR4, 0x400 ;  /* 0x0000040000047882 */ /* 0x000fe20000000000 */
[----:B------:R-:W-:Y:S01]  /*0180*/  UMOV UR5, 0x1 ;  /* 0x0000000100057882 */ /* 0x000fe20000000000 */
[----:B------:R-:W-:Y:S01]  /*0190*/  UMOV UR6, 0x4 ;  /* 0x0000000400067882 */ /* 0x000fe20000000000 */
[----:B------:R-:W-:Y:S01]  /*01a0*/  ELECT P0, URZ, PT ;  /* 0x00000000003f782f */ /* 0x000fe20003800000 */
[----:B------:R-:W-:-:S04]  /*01b0*/  UIADD3 UR6, -UR6, 0x100000, URZ ;  /* 0x0010000006067890 */ /* 0x000fc8000fffe13f */
[----:B------:R-:W-:Y:S02]  /*01c0*/  USHF.L.U32 UR7, UR6, 0xb, URZ ;  /* 0x0000000b06077899 */ /* 0x000fe4000800063f */
[----:B------:R-:W-:Y:S02]  /*01d0*/  USHF.L.U32 UR6, UR6, 0x1, URZ ;  /* 0x0000000106067899 */ /* 0x000fe4000800063f */
[----:B0-----:R-:W-:Y:S02]  /*01e0*/  ULEA UR8, UR8, UR4, 0x18 ;  /* 0x0000000408087291 */ /* 0x001fe4000f8ec03f */
[----:B------:R-:W-:-:S04]  /*01f0*/  UIADD3 UR4, -UR5, 0x100000, URZ ;  /* 0x0010000005047890 */ /* 0x000fc8000fffe13f */
[----:B------:R-:W-:Y:S02]  /*0200*/  USHF.L.U32 UR5, UR4, 0xb, URZ ;  /* 0x0000000b04057899 */ /* 0x000fe4000800063f */
[----:B------:R-:W-:Y:S01]  /*0210*/  USHF.L.U32 UR4, UR4, 0x1, URZ ;  /* 0x0000000104047899 */ /* 0x000fe2000800063f */
[----:B------:R-:W0:Y:S11]  /*0220*/  FENCE.VIEW.ASYNC.S ;  /* 0x00000000000073c6 */ /* 0x000e360000000000 */
[----:B0-----:R0:W1:Y:S01]  /*0230*/  SYNCS.EXCH.64 URZ, [UR8], UR4 ;  /* 0x00000004083f75b2 */ /* 0x0010620008000100 */
[----:B------:R0:W2:Y:S01]  /*0240*/  SYNCS.EXCH.64 URZ, [UR8+0x38], UR6 ;  /* 0x00003806083f75b2 */ /* 0x0000a20008000100 */
[----:B------:R0:W3:Y:S01]  /*0250*/  SYNCS.EXCH.64 URZ, [UR8+0x8], UR4 ;  /* 0x00000804083f75b2 */ /* 0x0000e20008000100 */
[----:B------:R0:W4:Y:S01]  /*0260*/  SYNCS.EXCH.64 URZ, [UR8+0x40], UR6 ;  /* 0x00004006083f75b2 */ /* 0x0001220008000100 */
[----:B------:R0:W0:Y:S01]  /*0270*/  SYNCS.EXCH.64 URZ, [UR8+0x10], UR4 ;  /* 0x00001004083f75b2 */ /* 0x0000220008000100 */
        /* <DEDUP_REMOVED lines=9> */
[----:B------:R-:W-:Y:S01]  /*0310*/  NOP ;  /* 0x0000000000007918 */ /* 0x000fe20000000000 */
.L_x_2:
[----:B------:R-:W-:Y:S01]  /*0320*/  SHF.R.S32.HI R4, RZ, 0x1f, R95 ;  /* 0x0000001fff047819 */ /* 0x000fe2000001145f */
[----:B------:R-:W5:Y:S01]  /*0330*/  SHFL.IDX PT, R0, R0, RZ, 0x1f ;  /* 0x00001fff00007589 */ /* 0x000f6200000e0000 */
[----:B0-----:R-:W0:Y:S01]  /*0340*/  S2UR UR8, SR_CTAID.X ;  /* 0x00000000000879c3 */ /* 0x001e220000002500 */
[----:B------:R-:W-:Y:S02]  /*0350*/  ELECT P0, URZ, PT ;  /* 0x00000000003f782f */ /* 0x000fe40003800000 */
[----:B------:R-:W-:Y:S01]  /*0360*/  LEA.HI R4, R4, R95, RZ, 0x7 ;  /* 0x0000005f04047211 */ /* 0x000fe200078f38ff */
[----:B------:R-:W-:Y:S01]  /*0370*/  ULDC UR4, c[0x0][0x150] ;  /* 0x0000540000047ab9 */ /* 0x000fe20000000800 */
[----:B------:R-:W-:Y:S01]  /*0380*/  SHF.R.S32.HI R6, RZ, 0x1f, R5 ;  /* 0x0000001fff067819 */ /* 0x000fe20000011405 */
[----:B------:R-:W-:Y:S01]  /*0390*/  NOP ;  /* 0x0000000000007918 */ /* 0x000fe20000000000 */
[----:B------:R-:W-:Y:S01]  /*03a0*/  LOP3.LUT R4, R4, 0xffffff80, RZ, 0xc0, !PT ;  /* 0xffffff8004047812 */ /* 0x000fe200078ec0ff */
[----:B------:R-:W-:Y:S01]  /*03b0*/  NOP ;  /* 0x0000000000007918 */ /* 0x000fe20000000000 */
[----:B------:R-:W-:Y:S01]  /*03c0*/  LEA.HI R6, R6, R5, RZ, 0x2 ;  /* 0x0000000506067211 */ /* 0x000fe200078f10ff */
[----:B------:R-:W1:Y:S01]  /*03d0*/  LDC R11, c[0x0][0x144] ;  /* 0x00005100ff0b7b82 */ /* 0x000e620000000800 */
[----:B------:R-:W-:Y:S01]  /*03e0*/  IMAD.MOV.U32 R22, RZ, RZ, 0x1 ;  /* 0x00000001ff167424 */ /* 0x000fe200078e00ff */
[----:B------:R-:W-:Y:S01]  /*03f0*/  ISETP.NE.AND P3, PT, R2, RZ, PT ;  /* 0x000000ff0200720c */ /* 0x000fe20003f65270 */
[----:B------:R-:W-:Y:S01]  /*0400*/  IMAD.IADD R8, R95, 0x1, -R4 ;  /* 0x000000015f087824 */ /* 0x000fe200078e0a04 */
[----:B------:R-:W-:Y:S01]  /*0410*/  LOP3.LUT R6, R6, 0x3ffffffc, RZ, 0xc0, !PT ;  /* 0x3ffffffc06067812 */ /* 0x000fe200078ec0ff */
[----:B------:R-:W2:Y:S03]  /*0420*/  S2R R4, SR_CTAID.Y ;  /* 0x0000000000047919 */ /* 0x000ea60000002600 */
[----:B------:R-:W-:Y:S01]  /*0430*/  SHF.R.S32.HI R9, RZ, 0x1f, R8 ;  /* 0x0000001fff097819 */ /* 0x000fe20000011408 */
[----:B------:R-:W-:Y:S01]  /*0440*/  IMAD.IADD R6, R5, 0x1, -R6 ;  /* 0x0000000105067824 */ /* 0x000fe200078e0a06 */
[----:B------:R-:W3:Y:S02]  /*0450*/  LDC R13, c[0x0][0x140] ;  /* 0x00005000ff0d7b82 */ /* 0x000ee40000000800 */
[----:B------:R-:W-:-:S02]  /*0460*/  LEA.HI R9, R9, R8, RZ, 0x3 ;  /* 0x0000000809097211 */ /* 0x000fc400078f18ff */
[----:B-----5:R-:W-:Y:S02]  /*0470*/  ISETP.NE.OR P0, PT, R0, RZ, !P0 ;  /* 0x000000ff0000720c */ /* 0x020fe40004705670 */
[--C-:B------:R-:W-:Y:S02]  /*0480*/  SHF.R.S32.HI R0, RZ, 0x3, R9.reuse ;  /* 0x00000003ff007819 */ /* 0x100fe40000011409 */
[----:B0-----:R-:W-:Y:S02]  /*0490*/  I2FP.F32.U32 R10, UR8 ;  /* 0x00000008000a7c45 */ /* 0x001fe40008201000 */
[----:B------:R-:W-:-:S03]  /*04a0*/  SHF.R.S32.HI R9, RZ, 0x1f, R9 ;  /* 0x0000001fff097819 */ /* 0x000fc60000011409 */
[----:B------:R-:W-:Y:S01]  /*04b0*/  FMUL R10, R10, UR4 ;  /* 0x000000040a0a7c20 */ /* 0x000fe20008400000 */
[----:B------:R-:W-:Y:S01]  /*04c0*/  LEA.HI R9, R9, R0, RZ, 0x2 ;  /* 0x0000000009097211 */ /* 0x000fe200078f10ff */
[----:B------:R-:W-:Y:S02]  /*04d0*/  ULDC UR4, c[0x0][0x154] ;  /* 0x0000550000047ab9 */ /* 0x000fe40000000800 */
[----:B------:R-:W-:Y:S01]  /*04e0*/  VOTEU.ALL UP0, P0 ;  /* 0x00000000003f7886 */ /* 0x000fe20000000000 */
[----:B------:R-:W-:Y:S01]  /*04f0*/  LOP3.LUT R9, R9, 0xfffffffc, RZ, 0xc0, !PT ;  /* 0xfffffffc09097812 */ /* 0x000fe200078ec0ff */
[----:B------:R-:W0:Y:S01]  /*0500*/  F2I.U32.TRUNC.NTZ R10, R10 ;  /* 0x0000000a000a7305 */ /* 0x000e22000020f000 */
[----:B------:R-:W-:Y:S02]  /*0510*/  VOTEU.ALL UP1, P0 ;  /* 0x00000000003f7886 */ /* 0x000fe40000020000 */
[----:B------:R-:W5:Y:S01]  /*0520*/  @!UP0 S2UR UR7, SR_CgaCtaId ;  /* 0x00000000000789c3 */ /* 0x000f620000008800 */
[----:B------:R-:W-:Y:S01]  /*0530*/  IMAD.IADD R9, R0, 0x1, -R9 ;  /* 0x0000000100097824 */ /* 0x000fe200078e0a09 */
[----:B------:R-:W-:Y:S01]  /*0540*/  SHF.R.S32.HI R0, RZ, 0x1f, R3 ;  /* 0x0000001fff007819 */ /* 0x000fe20000011403 */
[----:B------:R-:W-:Y:S01]  /*0550*/  @!UP0 UMOV UR6, 0x400 ;  /* 0x0000040000068882 */ /* 0x000fe20000000000 */
[----:B---3--:R-:W-:Y:S01]  /*0560*/  ISETP.EQ.U32.AND P2, PT, R13, 0x1, PT ;  /* 0x000000010d00780c */ /* 0x008fe20003f42070 */
[----:B------:R-:W-:Y:S01]  /*0570*/  IMAD R19, R6, 0x4, R9 ;  /* 0x0000000406137824 */ /* 0x000fe200078e0209 */
[----:B--2---:R-:W-:-:S02]  /*0580*/  I2FP.F32.U32 R12, R4 ;  /* 0x00000004000c7245 */ /* 0x004fc40000201000 */
[----:B------:R-:W2:Y:S01]  /*0590*/  LDC R9, c[0x0][0x148] ;  /* 0x00005200ff097b82 */ /* 0x000ea20000000800 */
[----:B------:R-:W-:Y:S02]  /*05a0*/  LEA.HI R0, R0, R3, RZ, 0x2 ;  /* 0x0000000300007211 */ /* 0x000fe400078f10ff */
[----:B------:R-:W-:Y:S01]  /*05b0*/  LEA.HI R6, R19, R19, RZ, 0x1 ;  /* 0x0000001313067211 */ /* 0x000fe200078f08ff */
[----:B0-----:R-:W-:Y:S02]  /*05c0*/  IMAD.MOV R14, RZ, RZ, -R10 ;  /* 0x000000ffff0e7224 */ /* 0x001fe400078e0a0a */
[----:B------:R-:W-:Y:S01]  /*05d0*/  FMUL R12, R12, UR4 ;  /* 0x000000040c0c7c20 */ /* 0x000fe20008400000 */
[----:B------:R-:W-:Y:S01]  /*05e0*/  LOP3.LUT R0, R0, 0xfffffffc, RZ, 0xc0, !PT ;  /* 0xfffffffc00007812 */ /* 0x000fe200078ec0ff */
[----:B------:R-:W-:Y:S01]  /*05f0*/  UMOV UR4, 0x20 ;  /* 0x0000002000047882 */ /* 0x000fe20000000000 */
[----:B------:R-:W-:Y:S01]  /*0600*/  LOP3.LUT R10, R6, 0xfffffffe, RZ, 0xc0, !PT ;  /* 0xfffffffe060a7812 */ /* 0x000fe200078ec0ff */
[----:B-1----:R-:W-:Y:S01]  /*0610*/  IMAD R6, R11, R14, UR8 ;  /* 0x000000080b067e24 */ /* 0x002fe2000f8e020e */
[----:B------:R-:W-:-:S04]  /*0620*/  @!UP0 UIADD3 UR4, -UR4, 0x100000, URZ ;  /* 0x0010000004048890 */ /* 0x000fc8000fffe13f */
[----:B------:R-:W-:Y:S02]  /*0630*/  @!UP0 USHF.L.U32 UR5, UR4, 0xb, URZ ;  /* 0x0000000b04058899 */ /* 0x000fe4000800063f */
[----:B------:R-:W-:Y:S01]  /*0640*/  @!UP0 USHF.L.U32 UR4, UR4, 0x1, URZ ;  /* 0x0000000104048899 */ /* 0x000fe2000800063f */
[----:B------:R-:W0:Y:S01]  /*0650*/  F2I.U32.TRUNC.NTZ R12, R12 ;  /* 0x0000000c000c7305 */ /* 0x000e22000020f000 */
[----:B------:R-:W-:Y:S02]  /*0660*/  IMAD.IADD R3, R3, 0x1, -R0 ;  /* 0x0000000103037824 */ /* 0x000fe400078e0a00 */
[C---:B------:R-:W-:Y:S02]  /*0670*/  IMAD.IADD R11, R19.reuse, 0x1, -R10 ;  /* 0x00000001130b7824 */ /* 0x040fe400078e0a0a */
[----:B------:R-:W-:Y:S01]  /*0680*/  IMAD.SHL.U32 R10, R19, 0x4, RZ ;  /* 0x00000004130a7824 */ /* 0x000fe200078e00ff */
[----:B-----5:R-:W-:Y:S01]  /*0690*/  @!UP0 ULEA UR6, UR7, UR6, 0x18 ;  /* 0x0000000607068291 */ /* 0x020fe2000f8ec03f */
[----:B------:R-:W-:Y:S01]  /*06a0*/  ISETP.NE.AND P1, PT, R3, 0x3, PT ;  /* 0x000000030300780c */ /* 0x000fe20003f25270 */
[----:B------:R-:W-:Y:S01]  /*06b0*/  VOTEU.ALL UP0, P0 ;  /* 0x00000000003f7886 */ /* 0x000fe20000000000 */
[----:B------:R-:W-:-:S02]  /*06c0*/  ISETP.NE.AND P4, PT, R11, R6, PT ;  /* 0x000000060b00720c */ /* 0x000fc40003f85270 */
[----:B------:R-:W-:Y:S02]  /*06d0*/  LOP3.LUT R19, R19, 0xc, R10, 0x78, !PT ;  /* 0x0000000c13137812 */ /* 0x000fe400078e780a */
[----:B------:R-:W-:Y:S01]  /*06e0*/  LOP3.LUT P0, RZ, R8, 0x7, RZ, 0xc0, !PT ;  /* 0x0000000708ff7812 */ /* 0x000fe2000780c0ff */
[C---:B------:R-:W-:Y:S01]  /*06f0*/  VIADD R8, R2.reuse, 0xffffffff ;  /* 0xffffffff02087836 */ /* 0x040fe20000000000 */
[----:B------:R-:W-:Y:S01]  /*0700*/  ISETP.EQ.OR P1, PT, R3, RZ, !P1 ;  /* 0x000000ff0300720c */ /* 0x000fe20004f22670 */
[----:B0-----:R-:W-:Y:S01]  /*0710*/  IMAD.MOV R23, RZ, RZ, -R12 ;  /* 0x000000ffff177224 */ /* 0x001fe200078e0a0c */
[----:B------:R-:W-:Y:S01]  /*0720*/  ISETP.LT.U32.AND P0, PT, R19, 0x2, !P0 ;  /* 0x000000021300780c */ /* 0x000fe20004701070 */
[----:B------:R-:W0:Y:S02]  /*0730*/  FENCE.VIEW.ASYNC.S ;  /* 0x00000000000073c6 */ /* 0x000e240000000000 */
[----:B0-----:R0:W1:Y:S01]  /*0740*/  @!UP0 SYNCS.EXCH.64 URZ, [UR6+0x80], UR4 ;  /* 0x00008004063f85b2 */ /* 0x0010620008000100 */
[----:B------:R-:W-:Y:S01]  /*0750*/  ISETP.EQ.AND P1, PT, R2, RZ, P1 ;  /* 0x000000ff0200720c */ /* 0x000fe20000f22270 */
[----:B--2---:R-:W-:Y:S01]  /*0760*/  IMAD R11, R9, R23, R4 ;  /* 0x00000017090b7224 */ /* 0x004fe200078e0204 */
[----:B------:R-:W-:-:S02]  /*0770*/  ISETP.GE.U32.AND P6, PT, R8, 0x2, PT ;  /* 0x000000020800780c */ /* 0x000fc40003fc6070 */
[----:B------:R-:W-:Y:S02]  /*0780*/  @P4 LEA.HI R0, R19, R19, RZ, 0x1 ;  /* 0x0000001313004211 */ /* 0x000fe400078f08ff */
[----:B------:R-:W-:Y:S02]  /*0790*/  SEL R18, RZ, 0x1, !P1 ;  /* 0x00000001ff127807 */ /* 0x000fe40004800000 */
[----:B------:R-:W-:Y:S02]  /*07a0*/  @P4 SHF.R.S32.HI R0, RZ, 0x1, R0 ;  /* 0x00000001ff004819 */ /* 0x000fe40000011400 */
[----:B------:R-:W-:Y:S02]  /*07b0*/  SEL R18, R18, 0x2, P6 ;  /* 0x0000000212127807 */ /* 0x000fe40003000000 */
[----:B------:R-:W-:Y:S02]  /*07c0*/  @P4 ISETP.NE.AND P5, PT, R0, R11, PT ;  /* 0x0000000b0000420c */ /* 0x000fe40003fa5270 */
[----:B------:R-:W-:Y:S01]  /*07d0*/  SEL R11, RZ, 0x1, !P0 ;  /* 0x00000001ff0b7807 */ /* 0x000fe20004000000 */
[----:B------:R0:W2:Y:S01]  /*07e0*/  @!UP1 SYNCS.EXCH.64 URZ, [UR6+0x88], UR4 ;  /* 0x00008804063f95b2 */ /* 0x0000a20008000100 */
[----:B------:R-:W-:Y:S01]  /*07f0*/  @P4 SEL R22, RZ, 0x1, P5 ;  /* 0x00000001ff164807 */ /* 0x000fe20002800000 */
[----:B------:R-:W-:Y:S01]  /*0800*/  NOP ;  /* 0x0000000000007918 */ /* 0x000fe20000000000 */
[----:B------:R-:W-:-:S02]  /*0810*/  LOP3.LUT R0, R95, 0x7f, RZ, 0xc0, !PT ;  /* 0x0000007f5f007812 */ /* 0x000fc400078ec0ff */
[----:B------:R-:W-:Y:S01]  /*0820*/  LOP3.LUT R22, R22, R11, RZ, 0xc0, !PT ;  /* 0x0000000b16167212 */ /* 0x000fe200078ec0ff */
[----:B01----:R-:W-:Y:S06]  /*0830*/  @!P2 BRA `(.L_x_3) ;  /* 0x000000000008a947 */ /* 0x003fec0003800000 */
[----:B--2-4-:R-:W-:Y:S01]  /*0840*/  UCGABAR_ARV ;  /* 0x00000000000079c7 */ /* 0x014fe20008000000 */
[----:B------:R-:W-:Y:S05]  /*0850*/  BRA `(.L_x_4) ;  /* 0x0000000000047947 */ /* 0x000fea0003800000 */
.L_x_3:
[----:B--2-4-:R-:W-:Y:S01]  /*0860*/  NOP ;  /* 0x0000000000007918 */ /* 0x014fe20000000000 */
.L_x_4:
[----:B------:R-:W0:Y:S01]  /*0870*/  LDC R2, c[0x0][0x65c] ;  /* 0x00019700ff027b82 */ /* 0x000e220000000800 */
[----:B------:R-:W-:Y:S02]  /*0880*/  IMAD.U32 R10, RZ, RZ, UR8 ;  /* 0x00000008ff0a7e24 */ /* 0x000fe4000f8e00ff */
[----:B------:R-:W-:Y:S01]  /*0890*/  IMAD.MOV.U32 R11, RZ, RZ, RZ ;  /* 0x000000ffff0b7224 */ /* 0x000fe200078e00ff */
[----:B0-----:R-:W-:-:S04]  /*08a0*/  ISETP.NE.AND P1, PT, R2, 0x1, PT ;  /* 0x000000010200780c */ /* 0x001fc80003f25270 */
[----:B------:R-:W-:-:S09]  /*08b0*/  P2R R5, PR, RZ, 0x2 ;  /* 0x00000002ff057803 */ /* 0x000fd20000000000 */
[----:B------:R-:W0:Y:S01]  /*08c0*/  @P1 LDC R17, c[0x0][0x10] ;  /* 0x00000400ff111b82 */ /* 0x000e220000000800 */
[----:B------:R-:W-:Y:S02]  /*08d0*/  @P1 IMAD.MOV.U32 R5, RZ, RZ, RZ ;  /* 0x000000ffff051224 */ /* 0x000fe400078e00ff */
[----:B------:R-:W-:-:S05]  /*08e0*/  @P1 IMAD.MOV.U32 R15, RZ, RZ, RZ ;  /* 0x000000ffff0f1224 */ /* 0x000fca00078e00ff */
[----:B------:R-:W1:Y:S01]  /*08f0*/  @!P1 LDC R13, c[0x0][0xc] ;  /* 0x00000300ff0d9b82 */ /* 0x000e620000000800 */
[----:B------:R-:W-:Y:S01]  /*0900*/  ULDC UR4, c[0x0][0xc] ;  /* 0x0000030000047ab9 */ /* 0x000fe20000000800 */
[----:B------:R-:W-:Y:S01]  /*0910*/  ULDC UR5, c[0x0][0x10] ;  /* 0x0000040000057ab9 */ /* 0x000fe20000000800 */
[----:B------:R-:W-:Y:S01]  /*0920*/  ULDC UR6, c[0x0][0x14] ;  /* 0x0000050000067ab9 */ /* 0x000fe20000000800 */
[----:B------:R-:W-:-:S04]  /*0930*/  UIMAD.WIDE.U32 UR4, UR4, UR5, URZ ;  /* 0x00000005040472a5 */ /* 0x000fc8000f8e003f */
[----:B------:R-:W-:Y:S02]  /*0940*/  UIMAD.WIDE.U32 UR36, UR4, UR6, URZ ;  /* 0x00000006042472a5 */ /* 0x000fe4000f8e003f */
[----:B------:R-:W-:-:S04]  /*0950*/  UIMAD UR42, UR5, UR6, URZ ;  /* 0x00000006052a72a4 */ /* 0x000fc8000f8e023f */
[----:B------:R-:W-:Y:S01]  /*0960*/  UIADD3 UR42, UR37, UR42, URZ ;  /* 0x0000002a252a7290 */ /* 0x000fe2000fffe03f */
[----:B0-----:R-:W-:-:S04]  /*0970*/  @P1 IMAD.WIDE.U32 R16, R17, UR8, R4 ;  /* 0x0000000811101c25 */ /* 0x001fc8000f8e0004 */
[----:B------:R-:W-:Y:S02]  /*0980*/  @P1 IMAD.IADD R17, R17, 0x1, R15 ;  /* 0x0000000111111824 */ /* 0x000fe400078e020f */
[----:B-1----:R-:W-:-:S04]  /*0990*/  @!P1 IMAD.WIDE.U32 R10, R4, R13, R10 ;  /* 0x0000000d040a9225 */ /* 0x002fc800078e000a */
[----:B------:R-:W-:Y:S02]  /*09a0*/  @!P1 IMAD.MOV.U32 R16, RZ, RZ, R10 ;  /* 0x000000ffff109224 */ /* 0x000fe400078e000a */
[----:B------:R-:W-:Y:S01]  /*09b0*/  @!P1 IMAD.MOV.U32 R17, RZ, RZ, R11 ;  /* 0x000000ffff119224 */ /* 0x000fe200078e000b */
[----:B------:R-:W-:Y:S06]  /*09c0*/  @!P2 BRA `(.L_x_5) ;  /* 0x00000000000ca947 */ /* 0x000fec0003800000 */
[----:B------:R-:W-:Y:S01]  /*09d0*/  UCGABAR_WAIT ;  /* 0x0000000000007dc7 */ /* 0x000fe20008000000 */
[----:B------:R-:W-:Y:S01]  /*09e0*/  CCTL.IVALL ;  /* 0x00000000ff00798f */ /* 0x000fe20002000000 */
[----:B------:R-:W-:Y:S05]  /*09f0*/  BRA `(.L_x_6) ;  /* 0x0000000000047947 */ /* 0x000fea0003800000 */
.L_x_5:
[----:B------:R-:W-:Y:S06]  /*0a00*/  BAR.SYNC.DEFER_BLOCKING 0x0 ;  /* 0x0000000000007b1d */ /* 0x000fec0000010000 */
.L_x_6:
[----:B------:R-:W-:Y:S05]  /*0a10*/  @!P3 BRA `(.L_x_7) ;  /* 0x0000005c00c4b947 */ /* 0x000fea0003800000 */
[----:B------:R-:W-:-:S13]  /*0a20*/  ISETP.GT.U32.AND P0, PT, R8, 0x1, PT ;  /* 0x000000010800780c */ /* 0x000fda0003f04070 */
[----:B------:R-:W-:Y:S05]  /*0a30*/  @P0 EXIT ;  /* 0x000000000000094d */ /* 0x000fea0003800000 */
[----:B------:R-:W-:Y:S01]  /*0a40*/  ULDC.64 UR4, c[0x0][0x650] ;  /* 0x0001940000047ab9 */ /* 0x000fe20000000a00 */
[----:B------:R-:W-:Y:S01]  /*0a50*/  PRMT R3, RZ, 0x7610, R3 ;  /* 0x00007610ff037816 */ /* 0x000fe20000000003 */
[----:B------:R-:W-:Y:S01]  /*0a60*/  IMAD.MOV.U32 R103, RZ, RZ, -0x1 ;  /* 0xffffffffff677424 */ /* 0x000fe200078e00ff */
[----:B------:R-:W-:Y:S01]  /*0a70*/  ISETP.GE.U32.AND P0, PT, R16, UR4, PT ;  /* 0x0000000410007c0c */ /* 0x000fe2000bf06070 */
[----:B------:R-:W-:Y:S02]  /*0a80*/  IMAD.MOV.U32 R100, RZ, RZ, -0x1 ;  /* 0xffffffffff647424 */ /* 0x000fe400078e00ff */
[----:B------:R-:W-:Y:S01]  /*0a90*/  IMAD.MOV.U32 R101, RZ, RZ, -0x1 ;  /* 0xffffffffff657424 */ /* 0x000fe200078e00ff */
[----:B------:R-:W-:-:S13]  /*0aa0*/  ISETP.GE.U32.AND.EX P0, PT, R17, UR5, PT, P0 ;  /* 0x0000000511007c0c */ /* 0x000fda000bf06100 */
[----:B------:R-:W-:Y:S05]  /*0ab0*/  @P0 BRA `(.L_x_8) ;  /* 0x0000000400280947 */ /* 0x000fea0003800000 */
[----:B------:R-:W0:Y:S01]  /*0ac0*/  LDC.64 R24, c[0x0][0x628] ;  /* 0x00018a00ff187b82 */ /* 0x000e220000000a00 */
[----:B------:R-:W-:Y:S02]  /*0ad0*/  IMAD.MOV.U32 R10, RZ, RZ, R16 ;  /* 0x000000ffff0a7224 */ /* 0x000fe400078e0010 */
[----:B------:R-:W-:-:S05]  /*0ae0*/  IMAD.MOV.U32 R11, RZ, RZ, R17 ;  /* 0x000000ffff0b7224 */ /* 0x000fca00078e0011 */
[----:B------:R-:W1:Y:S08]  /*0af0*/  LDC R8, c[0x0][0x630] ;  /* 0x00018c00ff087b82 */ /* 0x000e700000000800 */
[----:B------:R-:W2:Y:S01]  /*0b00*/  LDC.64 R26, c[0x0][0x620] ;  /* 0x00018800ff1a7b82 */ /* 0x000ea20000000a00 */
[----:B0-----:R-:W-:-:S04]  /*0b10*/  ISETP.NE.U32.AND P0, PT, R24, RZ, PT ;  /* 0x000000ff1800720c */ /* 0x001fc80003f05070 */
[----:B------:R-:W-:-:S13]  /*0b20*/  ISETP.NE.AND.EX P0, PT, R25, RZ, PT, P0 ;  /* 0x000000ff1900720c */ /* 0x000fda0003f05300 */
[----:B-12---:R-:W-:Y:S05]  /*0b30*/  @!P0 BRA `(.L_x_9) ;  /* 0x0000000000288947 */ /* 0x006fea0003800000 */
[----:B------:R-:W0:Y:S02]  /*0b40*/  LDC R3, c[0x0][0x634] ;  /* 0x00018d00ff037b82 */ /* 0x000e240000000800 */
[----:B0-----:R-:W-:-:S05]  /*0b50*/  IADD3 R3, P0, R16, R3, RZ ;  /* 0x0000000310037210 */ /* 0x001fca0007f1e0ff */
[----:B------:R-:W-:-:S04]  /*0b60*/  IMAD.X R21, RZ, RZ, R17, P0 ;  /* 0x000000ffff157224 */ /* 0x000fc800000e0611 */
[----:B------:R-:W-:-:S04]  /*0b70*/  IMAD.WIDE.U32 R10, R21, R24, RZ ;  /* 0x00000018150a7225 */ /* 0x000fc800078e00ff */
[----:B------:R-:W-:-:S04]  /*0b80*/  IMAD.WIDE.U32 R12, P0, R3, R25, R10 ;  /* 0x00000019030c7225 */ /* 0x000fc8000780000a */
[----:B------:R-:W-:-:S04]  /*0b90*/  IMAD.WIDE.U32 R10, R3, R24, RZ ;  /* 0x00000018030a7225 */ /* 0x000fc800078e00ff */
[----:B------:R-:W-:Y:S01]  /*0ba0*/  IMAD.X R15, RZ, RZ, RZ, P0 ;  /* 0x000000ffff0f7224 */ /* 0x000fe200000e06ff */
[----:B------:R-:W-:Y:S01]  /*0bb0*/  IADD3 RZ, P0, R11, R12, RZ ;  /* 0x0000000c0bff7210 */ /* 0x000fe20007f1e0ff */
[----:B------:R-:W-:-:S04]  /*0bc0*/  IMAD.MOV.U32 R14, RZ, RZ, R13 ;  /* 0x000000ffff0e7224 */ /* 0x000fc800078e000d */
[----:B------:R-:W-:-:S08]  /*0bd0*/  IMAD.WIDE.U32.X R10, R21, R25, R14, P0 ;  /* 0x00000019150a7225 */ /* 0x000fd000000e040e */
.L_x_9:
[----:B------:R-:W0:Y:S01]  /*0be0*/  LDC.64 R30, c[0x0][0x640] ;  /* 0x00019000ff1e7b82 */ /* 0x000e220000000a00 */
[-CC-:B------:R-:W-:Y:S01]  /*0bf0*/  SHF.R.U64 R101, R10, R8.reuse, R11.reuse ;  /* 0x000000080a657219 */ /* 0x180fe2000000120b */
[----:B------:R-:W-:Y:S01]  /*0c00*/  IMAD R29, R9, R23, R4 ;  /* 0x00000017091d7224 */ /* 0x000fe200078e0204 */
[----:B------:R-:W-:Y:S01]  /*0c10*/  SHF.R.U32.HI R3, RZ, R8, R11 ;  /* 0x00000008ff037219 */ /* 0x000fe2000001160b */
[----:B------:R-:W-:Y:S01]  /*0c20*/  IMAD.MOV.U32 R23, RZ, RZ, 0x1 ;  /* 0x00000001ff177424 */ /* 0x000fe200078e00ff */
[----:B------:R-:W-:-:S03]  /*0c30*/  IADD3 R5, P0, RZ, -R101, RZ ;  /* 0x80000065ff057210 */ /* 0x000fc60007f1e0ff */
[----:B------:R-:W1:Y:S02]  /*0c40*/  LDC R12, c[0x0][0x618] ;  /* 0x00018600ff0c7b82 */ /* 0x000e640000000800 */
[----:B------:R-:W-:Y:S02]  /*0c50*/  IMAD.X R3, RZ, RZ, ~R3, P0 ;  /* 0x000000ffff037224 */ /* 0x000fe400000e0e03 */
[----:B------:R-:W-:-:S04]  /*0c60*/  IMAD.WIDE.U32 R10, R5, R26, R16 ;  /* 0x0000001a050a7225 */ /* 0x000fc800078e0010 */
[----:B------:R-:W2:Y:S01]  /*0c70*/  LDC R20, c[0x0][0x608] ;  /* 0x00018200ff147b82 */ /* 0x000ea20000000800 */
[----:B------:R-:W-:Y:S02]  /*0c80*/  IMAD R8, R3, R26, RZ ;  /* 0x0000001a03087224 */ /* 0x000fe400078e02ff */
[----:B------:R-:W-:Y:S02]  /*0c90*/  IMAD.MOV.U32 R3, RZ, RZ, -0x1 ;  /* 0xffffffffff037424 */ /* 0x000fe400078e00ff */
[----:B------:R-:W-:-:S03]  /*0ca0*/  IMAD R5, R5, R27, R8 ;  /* 0x0000001b05057224 */ /* 0x000fc600078e0208 */
[----:B------:R-:W3:Y:S01]  /*0cb0*/  LDC R28, c[0x0][0x658] ;  /* 0x00019600ff1c7b82 */ /* 0x000ee20000000800 */
[----:B------:R-:W-:Y:S01]  /*0cc0*/  IMAD.IADD R5, R11, 0x1, R5 ;  /* 0x000000010b057824 */ /* 0x000fe200078e0205 */
[----:B0-----:R-:W-:-:S04]  /*0cd0*/  ISETP.NE.U32.AND P0, PT, R30, RZ, PT ;  /* 0x000000ff1e00720c */ /* 0x001fc80003f05070 */
[----:B------:R-:W-:Y:S02]  /*0ce0*/  ISETP.NE.AND.EX P0, PT, R31, RZ, PT, P0 ;  /* 0x000000ff1f00720c */ /* 0x000fe40003f05300 */
[----:B------:R-:W0:Y:S01]  /*0cf0*/  LDC R24, c[0x0][0x600] ;  /* 0x00018000ff187b82 */ /* 0x000e220000000800 */
[-CC-:B-1----:R-:W-:Y:S02]  /*0d00*/  SHF.R.U64 R14, R10, R12.reuse, R5.reuse ;  /* 0x0000000c0a0e7219 */ /* 0x182fe40000001205 */
[----:B------:R-:W-:-:S05]  /*0d10*/  SHF.R.U32.HI R5, RZ, R12, R5 ;  /* 0x0000000cff057219 */ /* 0x000fca0000011605 */
[----:B------:R-:W1:Y:S01]  /*0d20*/  LDC R15, c[0x0][0x648] ;  /* 0x00019200ff0f7b82 */ /* 0x000e620000000800 */
[-CC-:B--2---:R-:W-:Y:S02]  /*0d30*/  SHF.R.U64 R27, R14, R20.reuse, R5.reuse ;  /* 0x000000140e1b7219 */ /* 0x184fe40000001205 */
[----:B------:R-:W-:-:S05]  /*0d40*/  SHF.R.U32.HI R5, RZ, R20, R5 ;  /* 0x00000014ff057219 */ /* 0x000fca0000011605 */
[----:B------:R-:W2:Y:S01]  /*0d50*/  LDC R21, c[0x0][0x638] ;  /* 0x00018e00ff157b82 */ /* 0x000ea20000000800 */
[-CC-:B---3--:R-:W-:Y:S02]  /*0d60*/  SHF.R.U64 R20, R27, R28.reuse, R5.reuse ;  /* 0x0000001c1b147219 */ /* 0x188fe40000001205 */
[-C--:B------:R-:W-:Y:S02]  /*0d70*/  SHF.L.U32 R3, R3, R28.reuse, RZ ;  /* 0x0000001c03037219 */ /* 0x080fe400000006ff */
[----:B------:R-:W-:Y:S01]  /*0d80*/  SHF.R.U32.HI R5, RZ, R28, R5 ;  /* 0x0000001cff057219 */ /* 0x000fe20000011605 */
[----:B------:R-:W-:Y:S01]  /*0d90*/  IMAD.MOV.U32 R4, RZ, RZ, R20 ;  /* 0x000000ffff047224 */ /* 0x000fe200078e0014 */
[----:B------:R-:W-:Y:S01]  /*0da0*/  LOP3.LUT R12, RZ, R3, RZ, 0x33, !PT ;  /* 0x00000003ff0c7212 */ /* 0x000fe200078e33ff */
[----:B------:R-:W3:Y:S01]  /*0db0*/  LDC R25, c[0x0][0x610] ;  /* 0x00018400ff197b82 */ /* 0x000ee20000000800 */
[----:B------:R-:W-:Y:S05]  /*0dc0*/  @!P0 BRA `(.L_x_10) ;  /* 0x0000000000288947 */ /* 0x000fea0003800000 */
[----:B------:R-:W4:Y:S02]  /*0dd0*/  LDC R3, c[0x0][0x64c] ;  /* 0x00019300ff037b82 */ /* 0x000f240000000800 */
[----:B----4-:R-:W-:-:S05]  /*0de0*/  IADD3 R3, P0, R20, R3, RZ ;  /* 0x0000000314037210 */ /* 0x010fca0007f1e0ff */
        /* <DEDUP_REMOVED lines=8> */
.L_x_10:
[----:B-1----:R-:W-:Y:S01]  /*0e70*/  SHF.R.U64 R4, R4, R15, R5 ;  /* 0x0000000f04047219 */ /* 0x002fe20000001205 */
[----:B0-----:R-:W-:Y:S01]  /*0e80*/  VIADD R5, R24, 0xffffffff ;  /* 0xffffffff18057836 */ /* 0x001fe20000000000 */
[----:B------:R-:W-:Y:S02]  /*0e90*/  SHF.L.U32 R3, R23, R28, RZ ;  /* 0x0000001c17037219 */ /* 0x000fe400000006ff */
[----:B------:R-:W-:Y:S01]  /*0ea0*/  LOP3.LUT R12, R27, R12, RZ, 0xc0, !PT ;  /* 0x0000000c1b0c7212 */ /* 0x000fe200078ec0ff */
[----:B------:R-:W-:Y:S01]  /*0eb0*/  IMAD.MOV R8, RZ, RZ, -R4 ;  /* 0x000000ffff087224 */ /* 0x000fe200078e0a04 */
[----:B------:R-:W-:Y:S02]  /*0ec0*/  SEL R6, R6, R29, !P1 ;  /* 0x0000001d06067207 */ /* 0x000fe40004800000 */
[----:B------:R-:W-:Y:S01]  /*0ed0*/  LOP3.LUT R5, R14, R5, RZ, 0xc0, !PT ;  /* 0x000000050e057212 */ /* 0x000fe200078ec0ff */
[----:B------:R-:W-:Y:S02]  /*0ee0*/  IMAD R9, R3, R4, R12 ;  /* 0x0000000403097224 */ /* 0x000fe400078e020c */
[----:B--2---:R-:W-:-:S02]  /*0ef0*/  IMAD R3, R8, R21, R20 ;  /* 0x0000001508037224 */ /* 0x004fc400078e0214 */
[----:B---3--:R-:W-:Y:S02]  /*0f00*/  IMAD R6, R9, R25, R6 ;  /* 0x0000001909067224 */ /* 0x008fe400078e0206 */
[----:B------:R-:W-:Y:S02]  /*0f10*/  IMAD R103, R3, R24, R5 ;  /* 0x0000001803677224 */ /* 0x000fe400078e0205 */
[----:B------:R-:W-:-:S03]  /*0f20*/  IMAD.MOV.U32 R4, RZ, RZ, 0x1 ;  /* 0x00000001ff047424 */ /* 0x000fc600078e00ff */
[----:B------:R-:W-:Y:S02]  /*0f30*/  SEL R100, R103, R6, !P1 ;  /* 0x0000000667647207 */ /* 0x000fe40004800000 */
[----:B------:R-:W-:Y:S02]  /*0f40*/  PRMT R3, R4, 0x7610, R3 ;  /* 0x0000761004037816 */ /* 0x000fe40000000003 */
[----:B------:R-:W-:-:S07]  /*0f50*/  SEL R103, R6, R103, !P1 ;  /* 0x0000006706677207 */ /* 0x000fce0004800000 */
.L_x_8:
[----:B------:R-:W-:-:S08]  /*0f60*/  NOP ;  /* 0x0000000000007918 */ /* 0x000fd00000000000 */
[----:B------:R-:W0:Y:S02]  /*0f70*/  USETMAXREG.TRY_ALLOC.CTAPOOL UP0, 0xe8 ;  /* 0x000000e8000079c8 */ /* 0x000e240008000600 */
[----:B0-----:R-:W-:-:S13]  /*0f80*/  PLOP3.LUT P0, PT, PT, PT, UP0, 0x80, 0x0 ;  /* 0x000000000000781c */ /* 0x001fda0003f0f008 */
[----:B------:R-:W-:Y:S05]  /*0f90*/  @!P0 BRA `(.L_x_8) ;  /* 0xfffffffc00f08947 */ /* 0x000fea000383ffff */
[----:B------:R-:W-:Y:S01]  /*0fa0*/  ULDC.64 UR4, c[0x0][0x598] ;  /* 0x0001660000047ab9 */ /* 0x000fe20000000a00 */
[----:B------:R-:W-:Y:S01]  /*0fb0*/  ULDC.64 UR38, c[0x0][0x208] ;  /* 0x0000820000267ab9 */ /* 0x000fe20000000a00 */
[----:B------:R-:W-:-:S04]  /*0fc0*/  ISETP.NE.U32.AND P0, PT, RZ, UR4, PT ;  /* 0x00000004ff007c0c */ /* 0x000fc8000bf05070 */
[----:B------:R-:W-:-:S13]  /*0fd0*/  ISETP.NE.AND.EX P0, PT, RZ, UR5, PT, P0 ;  /* 0x00000005ff007c0c */ /* 0x000fda000bf05300 */
[----:B------:R-:W-:Y:S05]  /*0fe0*/  @!P0 BRA `(.L_x_11) ;  /* 0x00000000001c8947 */ /* 0x000fea0003800000 */
[----:B------:R-:W0:Y:S02]  /*0ff0*/  LDC.64 R4, c[0x0][0x598] ;  /* 0x00016600ff047b82 */ /* 0x000e240000000a00 */
[----:B0-----:R-:W2:Y:S02]  /*1000*/  LDG.E.64 R4, desc[UR38][R4.64] ;  /* 0x0000002604047981 */ /* 0x001ea4000c1e1b00 */
[----:B--2---:R-:W-:-:S04]  /*1010*/  ISETP.NE.U32.AND P0, PT, R4, RZ, PT ;  /* 0x000000ff0400720c */ /* 0x004fc80003f05070 */
[----:B------:R-:W-:-:S13]  /*1020*/  ISETP.NE.AND.EX P0, PT, R5, RZ, PT, P0 ;  /* 0x000000ff0500720c */ /* 0x000fda0003f05300 */
[----:B------:R-:W-:Y:S05]  /*1030*/  @!P0 BRA `(.L_x_11) ;  /* 0x0000000000088947 */ /* 0x000fea0003800000 */
[----:B------:R0:W5:Y:S01]  /*1040*/  LD.E R23, desc[UR38][R4.64] ;  /* 0x0000002604177980 */ /* 0x000162000c101900 */
[----:B------:R-:W-:Y:S05]  /*1050*/  BRA `(.L_x_12) ;  /* 0x0000000000247947 */ /* 0x000fea0003800000 */
.L_x_11:
[----:B------:R-:W-:Y:S02]  /*1060*/  ULDC.64 UR4, c[0x0][0x588] ;  /* 0x0001620000047ab9 */ /* 0x000fe40000000a00 */
[----:B------:R-:W-:-:S04]  /*1070*/  ISETP.NE.U32.AND P0, PT, RZ, UR4, PT ;  /* 0x00000004ff007c0c */ /* 0x000fc8000bf05070 */
[----:B------:R-:W-:-:S13]  /*1080*/  ISETP.NE.AND.EX P0, PT, RZ, UR5, PT, P0 ;  /* 0x00000005ff007c0c */ /* 0x000fda000bf05300 */
[----:B------:R-:W-:Y:S05]  /*1090*/  @!P0 BRA `(.L_x_13) ;  /* 0x00000000000c8947 */ /* 0x000fea0003800000 */
[----:B------:R-:W0:Y:S02]  /*10a0*/  LDC.64 R4, c[0x0][0x588] ;  /* 0x00016200ff047b82 */ /* 0x000e240000000a00 */
[----:B0-----:R1:W5:Y:S01]  /*10b0*/  LDG.E R23, desc[UR38][R4.64] ;  /* 0x0000002604177981 */ /* 0x001362000c1e1900 */
[----:B------:R-:W-:Y:S05]  /*10c0*/  BRA `(.L_x_12) ;  /* 0x0000000000087947 */ /* 0x000fea0003800000 */
.L_x_13:
[----:B------:R-:W-:Y:S02]  /*10d0*/  ULDC UR4, c[0x0][0x580] ;  /* 0x0001600000047ab9 */ /* 0x000fe40000000800 */
[----:B------:R-:W-:-:S07]  /*10e0*/  IMAD.U32 R23, RZ, RZ, UR4 ;  /* 0x00000004ff177e24 */ /* 0x000fce000f8e00ff */
.L_x_12:
[----:B------:R-:W-:Y:S02]  /*10f0*/  ULDC.64 UR4, c[0x0][0x5a0] ;  /* 0x0001680000047ab9 */ /* 0x000fe40000000a00 */
[----:B------:R-:W-:-:S04]  /*1100*/  ISETP.NE.U32.AND P0, PT, RZ, UR4, PT ;  /* 0x00000004ff007c0c */ /* 0x000fc8000bf05070 */
[----:B------:R-:W-:-:S13]  /*1110*/  ISETP.NE.AND.EX P0, PT, RZ, UR5, PT, P0 ;  /* 0x00000005ff007c0c */ /* 0x000fda000bf05300 */
[----:B------:R-:W-:Y:S05]  /*1120*/  @!P0 BRA `(.L_x_14) ;  /* 0x00000000001c8947 */ /* 0x000fea0003800000 */
[----:B01----:R-:W0:Y:S02]  /*1130*/  LDC.64 R4, c[0x0][0x5a0] ;  /* 0x00016800ff047b82 */ /* 0x003e240000000a00 */
[----:B0-----:R-:W2:Y:S02]  /*1140*/  LDG.E.64 R4, desc[UR38][R4.64] ;  /* 0x0000002604047981 */ /* 0x001ea4000c1e1b00 */
[----:B--2---:R-:W-:-:S04]  /*1150*/  ISETP.NE.U32.AND P0, PT, R4, RZ, PT ;  /* 0x000000ff0400720c */ /* 0x004fc80003f05070 */
[----:B------:R-:W-:-:S13]  /*1160*/  ISETP.NE.AND.EX P0, PT, R5, RZ, PT, P0 ;  /* 0x000000ff0500720c */ /* 0x000fda0003f05300 */
[----:B------:R-:W-:Y:S05]  /*1170*/  @!P0 BRA `(.L_x_14) ;  /* 0x0000000000088947 */ /* 0x000fea0003800000 */
[----:B------:R0:W5:Y:S01]  /*1180*/  LD.E R90, desc[UR38][R4.64] ;  /* 0x00000026045a7980 */ /* 0x000162000c101900 */
[----:B------:R-:W-:Y:S05]  /*1190*/  BRA `(.L_x_15) ;  /* 0x0000000000247947 */ /* 0x000fea0003800000 */
.L_x_14:
[----:B------:R-:W-:Y:S02]  /*11a0*/  ULDC.64 UR4, c[0x0][0x590] ;  /* 0x0001640000047ab9 */ /* 0x000fe40000000a00 */
[----:B------:R-:W-:-:S04]  /*11b0*/  ISETP.NE.U32.AND P0, PT, RZ, UR4, PT ;  /* 0x00000004ff007c0c */ /* 0x000fc8000bf05070 */
[----:B------:R-:W-:-:S13]  /*11c0*/  ISETP.NE.AND.EX P0, PT, RZ, UR5, PT, P0 ;  /* 0x00000005ff007c0c */ /* 0x000fda000bf05300 */
[----:B------:R-:W-:Y:S05]  /*11d0*/  @!P0 BRA `(.L_x_16) ;  /* 0x00000000000c8947 */ /* 0x000fea0003800000 */
[----:B------:R-:W2:Y:S02]  /*11e0*/  LDC.64 R90, c[0x0][0x590] ;  /* 0x00016400ff5a7b82 */ /* 0x000ea40000000a00 */
[----:B--2---:R2:W5:Y:S01]  /*11f0*/  LDG.E R90, desc[UR38][R90.64] ;  /* 0x000000265a5a7981 */ /* 0x004562000c1e1900 */
[----:B------:R-:W-:Y:S05]  /*1200*/  BRA `(.L_x_15) ;  /* 0x0000000000087947 */ /* 0x000fea0003800000 */
.L_x_16:
[----:B------:R-:W-:Y:S02]  /*1210*/  ULDC UR4, c[0x0][0x584] ;  /* 0x0001610000047ab9 */ /* 0x000fe40000000800 */
[----:B------:R-:W-:-:S07]  /*1220*/  IMAD.U32 R90, RZ, RZ, UR4 ;  /* 0x00000004ff5a7e24 */ /* 0x000fce000f8e00ff */
.L_x_15:
[----:B------:R-:W-:-:S13]  /*1230*/  LOP3.LUT P0, RZ, R3, 0xff, RZ, 0xc0, !PT ;  /* 0x000000ff03ff7812 */ /* 0x000fda000780c0ff */
[----:B------:R-:W-:Y:S05]  /*1240*/  @!P0 EXIT ;  /* 0x000000000000894d */ /* 0x000fea0003800000 */
[----:B------:R-:W3:Y:S01]  /*1250*/  LDC R93, c[0x0][0x658] ;  /* 0x00019600ff5d7b82 */ /* 0x000ee20000000800 */
[----:B------:R-:W-:Y:S01]  /*1260*/  LOP3.LUT R7, R7, 0x1, RZ, 0xc0, !PT ;  /* 0x0000000107077812 */ /* 0x000fe200078ec0ff */
[----:B------:R-:W-:Y:S01]  /*1270*/  ULDC.64 UR6, c[0x0][0x288] ;  /* 0x0000a20000067ab9 */ /* 0x000fe20000000a00 */
[----:B------:R-:W-:Y:S01]  /*1280*/  SHF.R.U32.HI R3, RZ, 0x2, R95 ;  /* 0x00000002ff037819 */ /* 0x000fe2000001165f */
[----:B------:R-:W-:Y:S01]  /*1290*/  UIADD3 UR4, UR7, 0x3f, URZ ;  /* 0x0000003f07047890 */ /* 0x000fe2000fffe03f */
[----:B------:R-:W-:Y:S01]  /*12a0*/  SHF.R.U32.HI R0, RZ, 0x1, R0 ;  /* 0x00000001ff007819 */ /* 0x000fe20000011600 */
[----:B------:R-:W-:Y:S01]  /*12b0*/  IMAD.SHL.U32 R88, R7, 0x40, RZ ;  /* 0x0000004007587824 */ /* 0x000fe200078e00ff */
[----:B------:R-:W-:Y:S01]  /*12c0*/  LOP3.LUT R3, R3, 0x7, RZ, 0xc0, !PT ;  /* 0x0000000703037812 */ /* 0x000fe200078ec0ff */
[----:B------:R-:W4:Y:S01]  /*12d0*/  LDC.64 R8, c[0x0][0x5c8] ;  /* 0x00017200ff087b82 */ /* 0x000f220000000a00 */
[----:B------:R-:W-:Y:S01]  /*12e0*/  USHF.R.S32.HI UR5, URZ, 0x1f, UR4 ;  /* 0x0000001f3f057899 */ /* 0x000fe20008011404 */
[----:B------:R-:W-:Y:S01]  /*12f0*/  LOP3.LUT R0, R0, 0x30, RZ, 0xc0, !PT ;  /* 0x0000003000007812 */ /* 0x000fe200078ec0ff */
[----:B------:R-:W-:Y:S01]  /*1300*/  IMAD.MOV.U32 R6, RZ, RZ, 0x1 ;  /* 0x00000001ff067424 */ /* 0x000fe200078e00ff */
[--C-:B------:R-:W-:Y:S01]  /*1310*/  LOP3.LUT R88, R88, 0x40, R3.reuse, 0xe2, !PT ;  /* 0x0000004058587812 */ /* 0x100fe200078ee203 */
[----:B------:R-:W-:Y:S01]  /*1320*/  ULEA.HI UR5, UR5, UR4, URZ, 0x6 ;  /* 0x0000000405057291 */ /* 0x000fe2000f8f303f */
[-C--:B01----:R-:W-:Y:S01]  /*1330*/  IADD3 R4, RZ, -R0.reuse, -R3 ;  /* 0x80000000ff047210 */ /* 0x083fe20007ffe803 */
[----:B------:R-:W-:Y:S01]  /*1340*/  IMAD.U32 R5, RZ, RZ, UR6 ;  /* 0x00000006ff057e24 */ /* 0x000fe2000f8e00ff */
[----:B------:R-:W0:Y:S01]  /*1350*/  LDC R97, c[0x0][0x600] ;  /* 0x00018000ff617b82 */ /* 0x000e220000000800 */
[----:B------:R-:W-:Y:S01]  /*1360*/  LOP3.LUT R88, R88, R0, RZ, 0xfc, !PT ;  /* 0x0000000058587212 */ /* 0x000fe200078efcff */
[----:B------:R-:W-:Y:S01]  /*1370*/  IMAD.MOV.U32 R0, RZ, RZ, -0x1 ;  /* 0xffffffffff007424 */ /* 0x000fe200078e00ff */
[----:B------:R-:W-:Y:S01]  /*1380*/  USHF.R.S32.HI UR43, URZ, 0x6, UR5 ;  /* 0x000000063f2b7899 */ /* 0x000fe20008011405 */
[----:B------:R-:W-:Y:S01]  /*1390*/  LOP3.LUT R94, R95, 0x3, RZ, 0xc0, !PT ;  /* 0x000000035f5e7812 */ /* 0x000fe200078ec0ff */
[----:B------:R-:W-:Y:S01]  /*13a0*/  IMAD R4, R7, -0x40, R4 ;  /* 0xffffffc007047824 */ /* 0x000fe200078e0204 */
[C---:B------:R-:W-:Y:S01]  /*13b0*/  LOP3.LUT R96, R95.reuse, 0x80, RZ, 0xc0, !PT ;  /* 0x000000805f607812 */ /* 0x040fe200078ec0ff */
[----:B------:R-:W-:Y:S01]  /*13c0*/  UISETP.LT.AND UP0, UPT, UR43, 0x1, UPT ;  /* 0x000000012b00788c */ /* 0x000fe2000bf01270 */
[-C--:B---3--:R-:W-:Y:S01]  /*13d0*/  SHF.L.U32 R0, R0, R93.reuse, RZ ;  /* 0x0000005d00007219 */ /* 0x088fe200000006ff */
[----:B------:R-:W-:Y:S01]  /*13e0*/  ULDC UR4, c[0x0][0x284] ;  /* 0x0000a10000047ab9 */ /* 0x000fe20000000800 */
[----:B------:R-:W-:Y:S01]  /*13f0*/  IMAD R94, R94, -0x2, R5 ;  /* 0xfffffffe5e5e7824 */ /* 0x000fe200078e0205 */
[----:B------:R-:W-:Y:S01]  /*1400*/  USEL UR44, UR43, 0x1, UP0 ;  /* 0x000000012b2c7887 */ /* 0x000fe20008000000 */
[----:B------:R-:W-:Y:S01]  /*1410*/  SHF.L.U32 R93, R6, R93, RZ ;  /* 0x0000005d065d7219 */ /* 0x000fe200000006ff */
[----:B------:R-:W-:Y:S01]  /*1420*/  IMAD.SHL.U32 R95, R95, 0x2, RZ ;  /* 0x000000025f5f7824 */ /* 0x000fe200078e00ff */
[----:B------:R-:W-:Y:S01]  /*1430*/  LOP3.LUT R102, R18, 0x1, RZ, 0xfc, !PT ;  /* 0x0000000112667812 */ /* 0x000fe200078efcff */
[----:B------:R-:W-:Y:S01]  /*1440*/  VIADD R99, R4, UR4 ;  /* 0x0000000404637c36 */ /* 0x000fe20008000000 */
[C---:B----4-:R-:W-:Y:S01]  /*1450*/  SHF.L.U64.HI R92, R8.reuse, 0x3, R9 ;  /* 0x00000003085c7819 */ /* 0x050fe20000010209 */
[----:B--2---:R-:W-:Y:S01]  /*1460*/  IMAD.SHL.U32 R91, R8, 0x8, RZ ;  /* 0x00000008085b7824 */ /* 0x004fe200078e00ff */
[----:B------:R-:W-:Y:S01]  /*1470*/  SHF.R.U32.HI R96, RZ, 0x7, R96 ;  /* 0x00000007ff607819 */ /* 0x000fe20000011660 */
[----:B------:R-:W-:Y:S01]  /*1480*/  IMAD.MOV.U32 R89, RZ, RZ, RZ ;  /* 0x000000ffff597224 */ /* 0x000fe200078e00ff */
[----:B------:R-:W-:Y:S01]  /*1490*/  LOP3.LUT R98, RZ, R0, RZ, 0x33, !PT ;  /* 0x00000000ff627212 */ /* 0x000fe200078e33ff */
[----:B------:R-:W-:Y:S01]  /*14a0*/  UIADD3 UR44, UR43, -UR44, URZ ;  /* 0x8000002c2b2c7290 */ /* 0x000fe2000fffe03f */
[----:B------:R-:W-:Y:S01]  /*14b0*/  UMOV UR40, URZ ;  /* 0x0000003f00287c82 */ /* 0x000fe20008000000 */
[----:B0-----:R-:W-:Y:S01]  /*14c0*/  VIADD R97, R97, 0xffffffff ;  /* 0xffffffff61617836 */ /* 0x001fe20000000000 */
[----:B------:R-:W-:-:S09]  /*14d0*/  UMOV UR41, URZ ;  /* 0x0000003f00297c82 */ /* 0x000fd20008000000 */
.L_x_164:
[----:B0-----:R-:W0:Y:S01]  /*14e0*/  SHFL.IDX PT, R0, R96, RZ, 0x1f ;  /* 0x00001fff60007589 */ /* 0x001e2200000e0000 */
[----:B-1----:R-:W1:Y:S01]  /*14f0*/  S2UR UR7, SR_CgaCtaId ;  /* 0x00000000000779c3 */ /* 0x002e620000008800 */
[----:B------:R-:W-:Y:S01]  /*1500*/  UMOV UR6, 0x400 ;  /* 0x0000040000067882 */ /* 0x000fe20000000000 */
[----:B0-----:R-:W-:Y:S01]  /*1510*/  R2UR UR4, R0 ;  /* 0x00000000000472ca */ /* 0x001fe200000e0000 */
[----:B-1----:R-:W-:-:S12]  /*1520*/  ULEA UR6, UR7, UR6, 0x18 ;  /* 0x0000000607067291 */ /* 0x002fd8000f8ec03f */
[----:B------:R-:W-:-:S04]  /*1530*/  ULEA.HI UR5, UR4, UR4, URZ, 0x1 ;  /* 0x0000000404057291 */ /* 0x000fc8000f8f083f */
[----:B------:R-:W-:-:S04]  /*1540*/  ULOP3.LUT UR5, UR5, 0x7fffe, URZ, 0xc0, !UPT ;  /* 0x0007fffe05057892 */ /* 0x000fc8000f8ec03f */
[----:B------:R-:W-:-:S03]  /*1550*/  UIADD3 UR5, UR4, -UR5, URZ ;  /* 0x8000000504057290 */ /* 0x000fc6000fffe03f */
[----:B------:R-:W-:Y:S01]  /*1560*/  ULDC UR4, c[0x0][0x28c] ;  /* 0x0000a30000047ab9 */ /* 0x000fe20000000800 */
[----:B------:R-:W-:Y:S01]  /*1570*/  ULEA UR5, UR5, UR6, 0xd ;  /* 0x0000000605057291 */ /* 0x000fe2000f8e683f */
[----:B------:R-:W-:-:S03]  /*1580*/  ISETP.LT.AND P0, PT, RZ, UR4, PT ;  /* 0x00000004ff007c0c */ /* 0x000fc6000bf01270 */
[----:B------:R-:W-:-:S04]  /*1590*/  UIADD3 UR5, UR5, 0x180, URZ ;  /* 0x0000018005057890 */ /* 0x000fc8000fffe03f */
[----:B------:R-:W-:-:S04]  /*15a0*/  USHF.R.U32.HI UR5, URZ, 0x4, UR5 ;  /* 0x000000043f057899 */ /* 0x000fc80008011605 */
[----:B------:R-:W-:-:S04]  /*15b0*/  ULOP3.LUT UR5, UR5, 0x3fff, URZ, 0xc0, !UPT ;  /* 0x00003fff05057892 */ /* 0x000fc8000f8ec03f */
[----:B------:R-:W-:Y:S01]  /*15c0*/  ULOP3.LUT UR45, UR5, 0x10000, URZ, 0xfc, !UPT ;  /* 0x00010000052d7892 */ /* 0x000fe2000f8efc3f */
[----:B--2345:R-:W-:Y:S11]  /*15d0*/  @P0 BRA `(.L_x_17) ;  /* 0x0000000000400947 */ /* 0x03cff60003800000 */
[----:B------:R-:W-:Y:S01]  /*15e0*/  MOV R0, 0x0 ;  /* 0x0000000000007802 */ /* 0x000fe20000000f00 */
[----:B------:R-:W-:Y:S01]  /*15f0*/  ULDC.64 UR4, c[0x4][0x68] ;  /* 0x01001a0000047ab9 */ /* 0x000fe20000000a00 */
[----:B------:R-:W-:Y:S01]  /*1600*/  ULDC.64 UR6, c[0x4][0x8] ;  /* 0x0100020000067ab9 */ /* 0x000fe20000000a00 */
[----:B------:R-:W-:Y:S01]  /*1610*/  IMAD.U32 R4, RZ, RZ, UR4 ;  /* 0x00000004ff047e24 */ /* 0x000fe2000f8e00ff */
[----:B------:R0:W1:Y:S01]  /*1620*/  LDC.64 R14, c[0x4][R0] ;  /* 0x01000000000e7b82 */ /* 0x0000620000000a00 */
[----:B------:R-:W-:Y:S01]  /*1630*/  IMAD.U32 R5, RZ, RZ, UR5 ;  /* 0x00000005ff057e24 */ /* 0x000fe2000f8e00ff */
[----:B------:R-:W-:Y:S01]  /*1640*/  ULDC.64 UR4, c[0x4][0x70] ;  /* 0x01001c0000047ab9 */ /* 0x000fe20000000a00 */
[----:B------:R-:W-:Y:S02]  /*1650*/  IMAD.U32 R10, RZ, RZ, UR6 ;  /* 0x00000006ff0a7e24 */ /* 0x000fe4000f8e00ff */
[----:B------:R-:W-:Y:S02]  /*1660*/  IMAD.U32 R6, RZ, RZ, UR4 ;  /* 0x00000004ff067e24 */ /* 0x000fe4000f8e00ff */
[----:B------:R-:W-:-:S02]  /*1670*/  IMAD.U32 R7, RZ, RZ, UR5 ;  /* 0x00000005ff077e24 */ /* 0x000fc4000f8e00ff */
[----:B------:R-:W-:Y:S02]  /*1680*/  IMAD.U32 R11, RZ, RZ, UR7 ;  /* 0x00000007ff0b7e24 */ /* 0x000fe4000f8e00ff */
[----:B------:R-:W-:Y:S02]  /*1690*/  IMAD.MOV.U32 R8, RZ, RZ, 0x1e1 ;  /* 0x000001e1ff087424 */ /* 0x000fe400078e00ff */
[----:B------:R-:W-:Y:S02]  /*16a0*/  IMAD.MOV.U32 R12, RZ, RZ, 0x1 ;  /* 0x00000001ff0c7424 */ /* 0x000fe400078e00ff */
[----:B0-----:R-:W-:-:S07]  /*16b0*/  IMAD.MOV.U32 R13, RZ, RZ, RZ ;  /* 0x000000ffff0d7224 */ /* 0x001fce00078e00ff */
[----:B------:R-:W-:-:S07]  /*16c0*/  LEPC R20, `(.L_x_17) ;  /* 0x000000001014794e */ /* 0x000fce0000000000 */
[----:B-1---5:R-:W-:Y:S05]  /*16d0*/  CALL.ABS.NOINC R14 ;  /* 0x000000000e007343 */ /* 0x022fea0003c00000 */
.L_x_17:
[----:B------:R-:W-:-:S13]  /*16e0*/  ISETP.NE.AND P0, PT, R102, 0x3, PT ;  /* 0x000000036600780c */ /* 0x000fda0003f05270 */
[----:B------:R-:W-:Y:S05]  /*16f0*/  @!P0 BRA `(.L_x_18) ;  /* 0x0000000000048947 */ /* 0x000fea0003800000 */
[----:B------:R-:W-:Y:S01]  /*1700*/  BPT.TRAP 0x1 ;  /* 0x000000040000795c */ /* 0x000fe20000300000 */
.L_x_18:
[----:B------:R-:W0:Y:S01]  /*1710*/  S2UR UR5, SR_CgaCtaId ;  /* 0x00000000000579c3 */ /* 0x000e220000008800 */
[----:B------:R-:W-:Y:S01]  /*1720*/  UMOV UR4, 0x400 ;  /* 0x0000040000047882 */ /* 0x000fe20000000000 */
[----:B------:R-:W-:Y:S02]  /*1730*/  IMAD.U32 R0, RZ, RZ, UR40 ;  /* 0x00000028ff007e24 */ /* 0x000fe4000f8e00ff */
[----:B------:R-:W-:-:S03]  /*1740*/  IMAD.U32 R3, RZ, RZ, UR41 ;  /* 0x00000029ff037e24 */ /* 0x000fc6000f8e00ff */
[----:B------:R-:W-:Y:S01]  /*1750*/  SHF.L.U32 R0, R0, 0x1f, RZ ;  /* 0x0000001f00007819 */ /* 0x000fe200000006ff */
[----:B0-----:R-:W-:-:S06]  /*1760*/  ULEA UR4, UR5, UR4, 0x18 ;  /* 0x0000000405047291 */ /* 0x001fcc000f8ec03f */
[----:B------:R-:W-:-:S04]  /*1770*/  IMAD.U32 R6, RZ, RZ, UR4 ;  /* 0x00000004ff067e24 */ /* 0x000fc8000f8e00ff */
[----:B------:R-:W-:-:S04]  /*1780*/  IMAD R3, R3, 0x8, R6 ;  /* 0x0000000803037824 */ /* 0x000fc800078e0206 */
[----:B------:R0:W1:Y:S01]  /*1790*/  SYNCS.PHASECHK.TRANS64.TRYWAIT P1, [R3+URZ], R0 ;  /* 0x00000000030075a7 */ /* 0x000062000802017f */
[----:B------:R-:W-:Y:S05]  /*17a0*/  @!P0 BRA `(.L_x_19) ;  /* 0x0000000000048947 */ /* 0x000fea0003800000 */
[----:B------:R-:W-:Y:S01]  /*17b0*/  BPT.TRAP 0x1 ;  /* 0x000000040000795c */ /* 0x000fe20000300000 */
.L_x_19:
[----:B------:R-:W-:-:S05]  /*17c0*/  IMAD.U32 R4, RZ, RZ, UR44 ;  /* 0x0000002cff047e24 */ /* 0x000fca000f8e00ff */
[----:B------:R-:W-:Y:S01]  /*17d0*/  ISETP.GE.AND P2, PT, R4, 0x1, PT ;  /* 0x000000010400780c */ /* 0x000fe20003f46270 */
[----:B-1----:R-:W-:-:S12]  /*17e0*/  @P1 BRA `(.L_x_20) ;  /* 0x0000000000081947 */ /* 0x002fd80003800000 */
[----:B------:R-:W1:Y:S02]  /*17f0*/  SYNCS.PHASECHK.TRANS64.TRYWAIT P1, [R3+URZ], R0 ;  /* 0x00000000030075a7 */ /* 0x000e64000802017f */
[----:B-1----:R-:W-:Y:S05]  /*1800*/  @!P1 BRA `(.L_x_21) ;  /* 0x00000068000c9947 */ /* 0x002fea0003800000 */
.L_x_20:
[----:B------:R-:W-:Y:S05]  /*1810*/  WARPSYNC.ALL ;  /* 0x0000000000007948 */ /* 0x000fea0003800000 */
[----:B------:R-:W-:Y:S01]  /*1820*/  R2UR UR4, R6 ;  /* 0x00000000060472ca */ /* 0x000fe200000e0000 */
[----:B------:R-:W-:Y:S01]  /*1830*/  ULEA UR5, UR41, UR45, 0xa ;  /* 0x0000002d29057291 */ /* 0x000fe2000f8e503f */
[----:B------:R-:W-:Y:S01]  /*1840*/  WARPGROUP.ARRIVE ;  /* 0x00000000000079c5 */ /* 0x000fe20000000000 */
[----:B------:R-:W-:Y:S01]  /*1850*/  UMOV UR9, 0x40000040 ;  /* 0x4000004000097882 */ /* 0x000fe20000000000 */
[----:B------:R-:W-:-:S04]  /*1860*/  UMOV UR11, 0x40000040 ;  /* 0x40000040000b7882 */ /* 0x000fc80000000000 */
[----:B------:R-:W-:-:S05]  /*1870*/  UMOV UR8, UR5 ;  /* 0x0000000500087c82 */ /* 0x000fca0008000000 */
[----:B------:R-:W-:-:S04]  /*1880*/  UIADD3 UR4, UR4, 0x1c180, URZ ;  /* 0x0001c18004047890 */ /* 0x000fc8000fffe03f */
[----:B------:R-:W-:-:S04]  /*1890*/  USHF.R.U32.HI UR4, URZ, 0x4, UR4 ;  /* 0x000000043f047899 */ /* 0x000fc80008011604 */
[----:B------:R-:W-:-:S04]  /*18a0*/  ULOP3.LUT UR4, UR4, 0x3fff, URZ, 0xc0, !UPT ;  /* 0x00003fff04047892 */ /* 0x000fc8000f8ec03f */
[----:B------:R-:W-:-:S04]  /*18b0*/  ULOP3.LUT UR4, UR4, 0x10000, URZ, 0xfc, !UPT ;  /* 0x0001000004047892 */ /* 0x000fc8000f8efc3f */
[----:B------:R-:W-:-:S07]  /*18c0*/  ULEA UR6, UR41, UR4, 0xa ;  /* 0x0000000429067291 */ /* 0x000fce000f8e503f */
[----:B------:R-:W-:Y:S02]  /*18d0*/  UMOV UR10, UR6 ;  /* 0x00000006000a7c82 */ /* 0x000fe40008000000 */
[----:B------:R-:W-:Y:S01]  /*18e0*/  HGMMA.64x128x16.F32.BF16 R24, gdesc[UR8], RZ, !UPT, gsb0 ;  /* 0x01e00000081879f0 */ /* 0x000fe2000c0018ff */
[----:B------:R-:W-:Y:S02]  /*18f0*/  UIADD3 UR8, UR5, 0x2, URZ ;  /* 0x0000000205087890 */ /* 0x000fe4000fffe03f */
[----:B------:R-:W-:Y:S01]  /*1900*/  UIADD3 UR10, UR6, 0x2, URZ ;  /* 0x00000002060a7890 */ /* 0x000fe2000fffe03f */
[----:B------:R-:W-:Y:S01]  /*1910*/  UMOV UR9, 0x40000040 ;  /* 0x4000004000097882 */ /* 0x000fe20000000000 */
[----:B------:R-:W-:Y:S01]  /*1920*/  UMOV UR11, 0x40000040 ;  /* 0x40000040000b7882 */ /* 0x000fe20000000000 */
[----:B------:R-:W-:Y:S02]  /*1930*/  WARPGROUP.DEPBAR.LE gsb0, 0x0 ;  /* 0x00008000000079c5 */ /* 0x000fe40000010000 */
[----:B------:R-:W-:-:S06]  /*1940*/  WARPGROUP.ARRIVE ;  /* 0x00000000000079c5 */ /* 0x000fcc0000000000 */
[----:B------:R-:W-:Y:S01]  /*1950*/  HGMMA.64x128x16.F32.BF16 R24, gdesc[UR8], R24, gsb0 ;  /* 0x01e00000081879f0 */ /* 0x000fe20008001818 */
        /* <DEDUP_REMOVED lines=13> */
[----:B------:R-:W-:Y:S03]  /*1a30*/  HGMMA.64x128x16.F32.BF16 R24, gdesc[UR8], R24, gsb0 ;  /* 0x01e00000081879f0 */ /* 0x000fe60008001818 */
[----:B------:R-:W-:Y:S02]  /*1a40*/  WARPGROUP.DEPBAR.LE gsb0, 0x0 ;  /* 0x00008000000079c5 */ /* 0x000fe40000010000 */
[----:B------:R-:W-:Y:S05]  /*1a50*/  @!P2 BRA `(.L_x_22) ;  /* 0x000000040028a947 */ /* 0x000fea0003800000 */
[----:B------:R-:W-:Y:S01]  /*1a60*/  UIADD3 UR5, UR41, 0x1, URZ ;  /* 0x0000000129057890 */ /* 0x000fe2000fffe03f */
[----:B01----:R-:W-:Y:S02]  /*1a70*/  IMAD.U32 R0, RZ, RZ, UR44 ;  /* 0x0000002cff007e24 */ /* 0x003fe4000f8e00ff */
[----:B------:R-:W-:Y:S01]  /*1a80*/  IMAD.U32 R3, RZ, RZ, UR41 ;  /* 0x00000029ff037e24 */ /* 0x000fe2000f8e00ff */
[----:B------:R-:W-:-:S04]  /*1a90*/  UISETP.NE.AND UP0, UPT, UR5, 0x7, UPT ;  /* 0x000000070500788c */ /* 0x000fc8000bf05270 */
[----:B------:R-:W-:Y:S02]  /*1aa0*/  USEL UR6, URZ, 0x1, UP0 ;  /* 0x000000013f067887 */ /* 0x000fe40008000000 */
[----:B------:R-:W-:Y:S02]  /*1ab0*/  USEL UR5, UR5, URZ, UP0 ;  /* 0x0000003f05057287 */ /* 0x000fe40008000000 */
[----:B------:R-:W-:-:S06]  /*1ac0*/  ULOP3.LUT UR6, UR40, UR6, URZ, 0x3c, !UPT ;  /* 0x0000000628067292 */ /* 0x000fcc000f8e3c3f */
[----:B------:R-:W-:-:S07]  /*1ad0*/  IMAD.U32 R7, RZ, RZ, UR6 ;  /* 0x00000006ff077e24 */ /* 0x000fce000f8e00ff */
.L_x_29:
[----:B------:R-:W-:Y:S05]  /*1ae0*/  @!P0 BRA `(.L_x_23) ;  /* 0x0000000000048947 */ /* 0x000fea0003800000 */
[----:B------:R-:W-:Y:S01]  /*1af0*/  BPT.TRAP 0x1 ;  /* 0x000000040000795c */ /* 0x000fe20000300000 */
.L_x_23:
[----:B------:R-:W0:Y:S01]  /*1b00*/  S2UR UR7, SR_CgaCtaId ;  /* 0x00000000000779c3 */ /* 0x000e220000008800 */
[----:B------:R-:W-:Y:S01]  /*1b10*/  UMOV UR6, 0x400 ;  /* 0x0000040000067882 */ /* 0x000fe20000000000 */
[----:B------:R-:W-:Y:S01]  /*1b20*/  IMAD.U32 R5, RZ, RZ, UR5 ;  /* 0x00000005ff057e24 */ /* 0x000fe2000f8e00ff */
[----:B------:R-:W-:Y:S01]  /*1b30*/  SHF.L.U32 R4, R7, 0x1f, RZ ;  /* 0x0000001f07047819 */ /* 0x000fe200000006ff */
[----:B0-----:R-:W-:-:S06]  /*1b40*/  ULEA UR6, UR7, UR6, 0x18 ;  /* 0x0000000607067291 */ /* 0x001fcc000f8ec03f */
[----:B------:R-:W-:-:S04]  /*1b50*/  IMAD.U32 R6, RZ, RZ, UR6 ;  /* 0x00000006ff067e24 */ /* 0x000fc8000f8e00ff */
[----:B------:R-:W-:-:S04]  /*1b60*/  IMAD R5, R5, 0x8, R6 ;  /* 0x0000000805057824 */ /* 0x000fc800078e0206 */
[----:B------:R0:W1:Y:S01]  /*1b70*/  SYNCS.PHASECHK.TRANS64.TRYWAIT P1, [R5+URZ], R4 ;  /* 0x00000004050075a7 */ /* 0x000062000802017f */
[----:B------:R-:W-:Y:S05]  /*1b80*/  @!P0 BRA `(.L_x_24) ;  /* 0x0000000000048947 */ /* 0x000fea0003800000 */
[----:B------:R-:W-:Y:S01]  /*1b90*/  BPT.TRAP 0x1 ;  /* 0x000000040000795c */ /* 0x000fe20000300000 */
.L_x_24:
[----:B-1----:R-:W-:Y:S05]  /*1ba0*/  @P1 BRA `(.L_x_25) ;  /* 0x0000000000081947 */ /* 0x002fea0003800000 */
[----:B------:R-:W1:Y:S02]  /*1bb0*/  SYNCS.PHASECHK.TRANS64.TRYWAIT P1, [R5+URZ], R4 ;  /* 0x00000004050075a7 */ /* 0x000e64000802017f */
[----:B-1----:R-:W-:Y:S05]  /*1bc0*/  @!P1 BRA `(.L_x_26) ;  /* 0x0000006400309947 */ /* 0x002fea0003800000 */
.L_x_25:
[----:B------:R-:W-:Y:S01]  /*1bd0*/  ULEA UR6, UR5, UR45, 0xa ;  /* 0x0000002d05067291 */ /* 0x000fe2000f8e503f */
[----:B------:R-:W-:Y:S01]  /*1be0*/  WARPGROUP.ARRIVE ;  /* 0x00000000000079c5 */ /* 0x000fe20000000000 */
[----:B------:R-:W-:Y:S01]  /*1bf0*/  ULEA UR7, UR5, UR4, 0xa ;  /* 0x0000000405077291 */ /* 0x000fe2000f8e503f */
[----:B------:R-:W-:Y:S01]  /*1c00*/  UMOV UR9, 0x40000040 ;  /* 0x4000004000097882 */ /* 0x000fe20000000000 */
[----:B------:R-:W-:-:S03]  /*1c10*/  UMOV UR11, 0x40000040 ;  /* 0x40000040000b7882 */ /* 0x000fc60000000000 */
[----:B------:R-:W-:Y:S02]  /*1c20*/  UMOV UR8, UR6 ;  /* 0x0000000600087c82 */ /* 0x000fe40008000000 */
[----:B------:R-:W-:Y:S02]  /*1c30*/  UMOV UR10, UR7 ;  /* 0x00000007000a7c82 */ /* 0x000fe40008000000 */
[----:B------:R-:W-:Y:S01]  /*1c40*/  HGMMA.64x128x16.F32.BF16 R24, gdesc[UR8], R24, gsb0 ;  /* 0x01e00000081879f0 */ /* 0x000fe20008001818 */
[----:B------:R-:W-:Y:S02]  /*1c50*/  UIADD3 UR8, UR6, 0x2, URZ ;  /* 0x0000000206087890 */ /* 0x000fe4000fffe03f */
[----:B------:R-:W-:Y:S01]  /*1c60*/  UIADD3 UR10, UR7, 0x2, URZ ;  /* 0x00000002070a7890 */ /* 0x000fe2000fffe03f */
[----:B------:R-:W-:Y:S01]  /*1c70*/  UMOV UR9, 0x40000040 ;  /* 0x4000004000097882 */ /* 0x000fe20000000000 */
[----:B------:R-:W-:Y:S01]  /*1c80*/  UMOV UR11, 0x40000040 ;  /* 0x40000040000b7882 */ /* 0x000fe20000000000 */
[----:B------:R-:W-:-:S02]  /*1c90*/  WARPGROUP.DEPBAR.LE gsb0, 0x0 ;  /* 0x00008000000079c5 */ /* 0x000fc40000010000 */
        /* <DEDUP_REMOVED lines=18> */
[----:B------:R-:W-:Y:S01]  /*1dc0*/  BPT.TRAP 0x1 ;  /* 0x000000040000795c */ /* 0x000fe20000300000 */
.L_x_27:
[----:B------:R-:W-:-:S13]  /*1dd0*/  ISETP.NE.AND P1, PT, R22, RZ, PT ;  /* 0x000000ff1600720c */ /* 0x000fda0003f25270 */
[----:B01----:R-:W-:-:S04]  /*1de0*/  @P1 IMAD R4, R3, 0x8, R6 ;  /* 0x0000000803041824 */ /* 0x003fc800078e0206 */
[----:B------:R-:W-:-:S05]  /*1df0*/  @P1 VIADD R4, R4, 0x38 ;  /* 0x0000003804041836 */ /* 0x000fca0000000000 */
[----:B------:R-:W-:-:S04]  /*1e00*/  @P1 PRMT R4, R19, 0x654, R4 ;  /* 0x0000065413041816 */ /* 0x000fc80000000004 */
[----:B------:R0:W-:Y:S01]  /*1e10*/  @P1 SYNCS.ARRIVE.TRANS64.RED.A1T0 RZ, [R4+URZ], RZ ;  /* 0x000000ff04ff19a7 */ /* 0x0001e2000810043f */
[----:B------:R-:W-:-:S13]  /*1e20*/  ISETP.GT.U32.AND P1, PT, R18, 0x1, PT ;  /* 0x000000011200780c */ /* 0x000fda0003f24070 */
[----:B0-----:R-:W-:Y:S05]  /*1e30*/  @P1 BRA `(.L_x_28) ;  /* 0x0000000000041947 */ /* 0x001fea0003800000 */
[----:B------:R-:W-:Y:S01]  /*1e40*/  BPT.TRAP 0x1 ;  /* 0x000000040000795c */ /* 0x000fe20000300000 */
.L_x_28:
[----:B------:R-:W-:Y:S01]  /*1e50*/  UIADD3 UR5, UR5, 0x1, URZ ;  /* 0x0000000105057890 */ /* 0x000fe2000fffe03f */
[C---:B------:R-:W-:Y:S01]  /*1e60*/  ISETP.GT.AND P2, PT, R0.reuse, 0x1, PT ;  /* 0x000000010000780c */ /* 0x040fe20003f44270 */
[----:B------:R-:W-:Y:S02]  /*1e70*/  VIADD R3, R3, 0x1 ;  /* 0x0000000103037836 */ /* 0x000fe40000000000 */
[----:B------:R-:W-:Y:S01]  /*1e80*/  UISETP.NE.AND UP0, UPT, UR5, 0x7, UPT ;  /* 0x000000070500788c */ /* 0x000fe2000bf05270 */
[----:B------:R-:W-:Y:S02]  /*1e90*/  VIADD R0, R0, 0xffffffff ;  /* 0xffffffff00007836 */ /* 0x000fe40000000000 */
[C---:B------:R-:W-:Y:S01]  /*1ea0*/  ISETP.NE.AND P1, PT, R3.reuse, 0x7, PT ;  /* 0x000000070300780c */ /* 0x040fe20003f25270 */
[----:B------:R-:W-:Y:S02]  /*1eb0*/  USEL UR6, URZ, 0x1, UP0 ;  /* 0x000000013f067887 */ /* 0x000fe40008000000 */
[----:B------:R-:W-:Y:S01]  /*1ec0*/  USEL UR5, UR5, URZ, UP0 ;  /* 0x0000003f05057287 */ /* 0x000fe20008000000 */
[----:B------:R-:W-:-:S03]  /*1ed0*/  SEL R3, R3, RZ, P1 ;  /* 0x000000ff03037207 */ /* 0x000fc60000800000 */
[----:B------:R-:W-:Y:S01]  /*1ee0*/  LOP3.LUT R7, R7, UR6, RZ, 0x3c, !PT ;  /* 0x0000000607077c12 */ /* 0x000fe2000f8e3cff */
[----:B------:R-:W-:Y:S07]  /*1ef0*/  @P2 BRA `(.L_x_29) ;  /* 0xfffffff800f82947 */ /* 0x000fee000383ffff */
.L_x_22:
[----:B01----:R-:W0:Y:S02]  /*1f00*/  LDC R0, c[0x0][0x28c] ;  /* 0x0000a300ff007b82 */ /* 0x003e240000000800 */
[----:B0-----:R-:W-:-:S13]  /*1f10*/  ISETP.GE.AND P1, PT, R0, 0x1, PT ;  /* 0x000000010000780c */ /* 0x001fda0003f26270 */
[----:B------:R-:W-:Y:S05]  /*1f20*/  @!P1 BRA `(.L_x_30) ;  /* 0x0000000000509947 */ /* 0x000fea0003800000 */
[----:B------:R-:W-:Y:S05]  /*1f30*/  @!P0 BRA `(.L_x_31) ;  /* 0x0000000000048947 */ /* 0x000fea0003800000 */
[----:B------:R-:W-:Y:S01]  /*1f40*/  BPT.TRAP 0x1 ;  /* 0x000000040000795c */ /* 0x000fe20000300000 */
.L_x_31:
[----:B------:R-:W-:Y:S01]  /*1f50*/  ISETP.NE.AND P0, PT, R22, RZ, PT ;  /* 0x000000ff1600720c */ /* 0x000fe20003f05270 */
[----:B------:R-:W-:Y:S01]  /*1f60*/  BSSY B0, `(.L_x_32) ;  /* 0x000000e000007945 */ /* 0x000fe20003800000 */
[----:B------:R-:W-:-:S11]  /*1f70*/  ISETP.GT.U32.AND P1, PT, R18, 0x1, PT ;  /* 0x000000011200780c */ /* 0x000fd60003f24070 */
[----:B------:R-:W-:Y:S05]  /*1f80*/  @!P0 BRA `(.L_x_33) ;  /* 0x00000000002c8947 */ /* 0x000fea0003800000 */
[----:B------:R-:W-:-:S04]  /*1f90*/  UIADD3 UR6, UR44, UR41, URZ ;  /* 0x000000292c067290 */ /* 0x000fc8000fffe03f */
[----:B------:R-:W-:-:S04]  /*1fa0*/  UIMAD.WIDE.U32 UR4, UR6, 0x24924925, URZ ;  /* 0x24924925060478a5 */ /* 0x000fc8000f8e003f */
[----:B------:R-:W-:-:S04]  /*1fb0*/  UIADD3 UR4, UR6, -UR5, URZ ;  /* 0x8000000506047290 */ /* 0x000fc8000fffe03f */
[----:B------:R-:W-:-:S04]  /*1fc0*/  ULEA.HI UR4, UR4, UR5, URZ, 0x1f ;  /* 0x0000000504047291 */ /* 0x000fc8000f8ff83f */
[----:B------:R-:W-:-:S04]  /*1fd0*/  USHF.R.U32.HI UR4, URZ, 0x2, UR4 ;  /* 0x000000023f047899 */ /* 0x000fc80008011604 */
[----:B------:R-:W-:-:S06]  /*1fe0*/  UIMAD UR4, UR4, -0x7, UR6 ;  /* 0xfffffff9040478a4 */ /* 0x000fcc000f8e0206 */
[----:B------:R-:W-:-:S04]  /*1ff0*/  IMAD.U32 R3, RZ, RZ, UR4 ;  /* 0x00000004ff037e24 */ /* 0x000fc8000f8e00ff */
[----:B------:R-:W-:-:S04]  /*2000*/  IMAD R0, R3, 0x8, R6 ;  /* 0x0000000803007824 */ /* 0x000fc800078e0206 */
[----:B------:R-:W-:-:S05]  /*2010*/  VIADD R0, R0, 0x38 ;  /* 0x0000003800007836 */ /* 0x000fca0000000000 */
[----:B------:R-:W-:-:S04]  /*2020*/  PRMT R0, R19, 0x654, R0 ;  /* 0x0000065413007816 */ /* 0x000fc80000000000 */
[----:B------:R0:W-:Y:S03]  /*2030*/  SYNCS.ARRIVE.TRANS64.RED.A1T0 RZ, [R0+URZ], RZ ;  /* 0x000000ff00ff79a7 */ /* 0x0001e6000810043f */
.L_x_33:
[----:B------:R-:W-:Y:S05]  /*2040*/  BSYNC B0 ;  /* 0x0000000000007941 */ /* 0x000fea0003800000 */
.L_x_32:
[----:B------:R-:W-:Y:S05]  /*2050*/  @P1 BRA `(.L_x_30) ;  /* 0x0000000000041947 */ /* 0x000fea0003800000 */
[----:B------:R-:W-:Y:S01]  /*2060*/  BPT.TRAP 0x1 ;  /* 0x000000040000795c */ /* 0x000fe20000300000 */
.L_x_30:
[----:B------:R-:W-:Y:S01]  /*2070*/  UISETP.GE.U32.AND UP1, UPT, UR43, 0x7, UPT ;  /* 0x000000072b00788c */ /* 0x000fe2000bf26070 */
[----:B------:R-:W-:Y:S01]  /*2080*/  IMAD.SHL.U32 R100, R100, 0x80, RZ ;  /* 0x0000008064647824 */ /* 0x000fe200078e00ff */
[----:B------:R-:W-:Y:S01]  /*2090*/  UIADD3 UR41, UR43, UR41, URZ ;  /* 0x000000292b297290 */ /* 0x000fe2000fffe03f */
[----:B------:R-:W-:Y:S01]  /*20a0*/  SHF.R.S32.HI R11, RZ, 0x1f, R101 ;  /* 0x0000001fff0b7819 */ /* 0x000fe20000011465 */
[----:B------:R-:W-:Y:S01]  /*20b0*/  ULDC UR10, c[0x0][0x288] ;  /* 0x0000a200000a7ab9 */ /* 0x000fe20000000800 */
[----:B------:R-:W-:Y:S01]  /*20c0*/  IMAD.SHL.U32 R6, R103, 0x80, RZ ;  /* 0x0000008067067824 */ /* 0x000fe200078e00ff */
[C---:B------:R-:W-:Y:S01]  /*20d0*/  LOP3.LUT R8, R100.reuse, 0x6, R95, 0xf8, !PT ;  /* 0x0000000664087812 */ /* 0x040fe200078ef85f */
[----:B------:R-:W-:Y:S01]  /*20e0*/  UISETP.GT.U32.AND UP0, UPT, UR41, 0x6, UPT ;  /* 0x000000062900788c */ /* 0x000fe2000bf04070 */
[----:B------:R-:W-:Y:S01]  /*20f0*/  ISETP.GE.AND P0, PT, R100, UR10, PT ;  /* 0x0000000a64007c0c */ /* 0x000fe2000bf06270 */
[----:B------:R-:W-:Y:S01]  /*2100*/  ULDC.64 UR6, c[0x0][0x5d0] ;  /* 0x0001740000067ab9 */ /* 0x000fe20000000a00 */
[----:B------:R-:W-:Y:S01]  /*2110*/  ULDC UR11, c[0x0][0x284] ;  /* 0x0000a100000b7ab9 */ /* 0x000fe20000000800 */
[----:B------:R-:W-:Y:S01]  /*2120*/  @UP1 UIMAD.WIDE.U32 UR4, UR41, 0x24924925, URZ ;  /* 0x24924925290418a5 */ /* 0x000fe2000f8e003f */
[----:B------:R-:W-:Y:S01]  /*2130*/  SHF.R.S32.HI R9, RZ, 0x1f, R8 ;  /* 0x0000001fff097819 */ /* 0x000fe20000011408 */
[----:B0-----:R-:W-:Y:S01]  /*2140*/  IMAD R0, R11, UR6, RZ ;  /* 0x000000060b007c24 */ /* 0x001fe2000f8e02ff */
[----:B------:R-:W-:Y:S01]  /*2150*/  UISETP.LT.U32.AND UP0, UPT, UR43, 0x7, UP0 ;  /* 0x000000072b00788c */ /* 0x000fe20008701070 */
[----:B------:R-:W-:Y:S01]  /*2160*/  ISETP.GE.OR P0, PT, R6, UR11, P0 ;  /* 0x0000000b06007c0c */ /* 0x000fe20008706670 */
[----:B------:R-:W-:Y:S01]  /*2170*/  @UP1 UIADD3 UR4, UR41, -UR5, URZ ;  /* 0x8000000529041290 */ /* 0x000fe2000fffe03f */
[C---:B------:R-:W-:Y:S01]  /*2180*/  IMAD R3, R101.reuse, UR7, R0 ;  /* 0x0000000765037c24 */ /* 0x040fe2000f8e0200 */
[----:B------:R-:W-:Y:S01]  /*2190*/  ULDC.64 UR8, c[0x0][0x5c8] ;  /* 0x0001720000087ab9 */ /* 0x000fe20000000a00 */
[----:B------:R-:W-:Y:S01]  /*21a0*/  IMAD.WIDE.U32 R4, R101, UR6, R8 ;  /* 0x0000000665047c25 */ /* 0x000fe2000f8e0008 */
[----:B------:R-:W-:-:S02]  /*21b0*/  USEL UR6, URZ, 0x1, !UP0 ;  /* 0x000000013f067887 */ /* 0x000fc4000c000000 */
[----:B------:R-:W-:Y:S01]  /*21c0*/  @UP1 ULEA.HI UR4, UR4, UR5, URZ, 0x1f ;  /* 0x0000000504041291 */ /* 0x000fe2000f8ff83f */
[----:B------:R-:W-:Y:S01]  /*21d0*/  IMAD.WIDE R104, R103, 0x80, R88 ;  /* 0x0000008067687825 */ /* 0x000fe200078e0258 */
[----:B------:R-:W-:Y:S02]  /*21e0*/  ULOP3.LUT UR40, UR40, UR6, URZ, 0x3c, !UPT ;  /* 0x0000000628287292 */ /* 0x000fe4000f8e3c3f */
[----:B------:R-:W-:Y:S01]  /*21f0*/  @UP1 USHF.R.U32.HI UR4, URZ, 0x2, UR4 ;  /* 0x000000023f041899 */ /* 0x000fe20008011604 */
[----:B------:R-:W-:Y:S02]  /*2200*/  IMAD.IADD R5, R5, 0x1, R3 ;  /* 0x0000000105057824 */ /* 0x000fe400078e0203 */
[----:B------:R-:W-:Y:S01]  /*2210*/  IMAD R3, R105, UR8, RZ ;  /* 0x0000000869037c24 */ /* 0x000fe2000f8e02ff */
[----:B------:R-:W-:Y:S01]  /*2220*/  @UP1 ULOP3.LUT UR40, UR40, 0x1, UR4, 0x78, !UPT ;  /* 0x0000000128281892 */ /* 0x000fe2000f8e7804 */
[----:B------:R-:W-:-:S04]  /*2230*/  IMAD.WIDE.U32 R106, R104, UR8, R4 ;  /* 0x00000008686a7c25 */ /* 0x000fc8000f8e0004 */
[----:B------:R-:W-:Y:S02]  /*2240*/  IMAD R7, R104, UR9, R3 ;  /* 0x0000000968077c24 */ /* 0x000fe4000f8e0203 */
[----:B------:R-:W-:Y:S01]  /*2250*/  IMAD.MOV.U32 R0, RZ, RZ, -0x1 ;  /* 0xffffffffff007424 */ /* 0x000fe200078e00ff */
[----:B------:R-:W-:Y:S06]  /*2260*/  @P0 BRA `(.L_x_34) ;  /* 0x00000040001c0947 */ /* 0x000fec0003800000 */
[----:B-----5:R-:W-:Y:S01]  /*2270*/  FSETP.NEU.AND P0, PT, R90, RZ, PT ;  /* 0x000000ff5a00720b */ /* 0x020fe20003f0d000 */
[----:B------:R-:W-:Y:S01]  /*2280*/  IMAD.IADD R4, R94, 0x1, -R100 ;  /* 0x000000015e047824 */ /* 0x000fe200078e0a64 */
[----:B------:R-:W-:Y:S01]  /*2290*/  BSSY B0, `(.L_x_34) ;  /* 0x0000404000007945 */ /* 0x000fe20003800000 */
[----:B------:R-:W-:Y:S02]  /*22a0*/  IMAD.IADD R3, R99, 0x1, -R6 ;  /* 0x0000000163037824 */ /* 0x000fe400078e0a06 */
[----:B------:R-:W-:Y:S01]  /*22b0*/  IMAD.IADD R103, R107, 0x1, R7 ;  /* 0x000000016b677824 */ /* 0x000fe200078e0207 */
[----:B------:R-:W-:-:S04]  /*22c0*/  ISETP.GT.AND P2, PT, R4, RZ, PT ;  /* 0x000000ff0400720c */ /* 0x000fc80003f44270 */
[----:B------:R-:W-:-:S03]  /*22d0*/  ISETP.GT.AND P1, PT, R3, RZ, P2 ;  /* 0x000000ff0300720c */ /* 0x000fc60001724270 */
[----:B------:R-:W-:Y:S10]  /*22e0*/  @!P0 BRA `(.L_x_35) ;  /* 0x0000002c00288947 */ /* 0x000ff40003800000 */
[----:B------:R-:W0:Y:S01]  /*22f0*/  LDC.64 R110, c[0x0][0x5b8] ;  /* 0x00016e00ff6e7b82 */ /* 0x000e220000000a00 */
[----:B------:R-:W-:-:S07]  /*2300*/  ULDC.64 UR4, c[0x0][0x5c0] ;  /* 0x0001700000047ab9 */ /* 0x000fce0000000a00 */
[----:B------:R-:W1:Y:S08]  /*2310*/  LDC.64 R112, c[0x0][0x5b0] ;  /* 0x00016c00ff707b82 */ /* 0x000e700000000a00 */
[----:B------:R-:W2:Y:S01]  /*2320*/  LDC.64 R114, c[0x0][0x5a8] ;  /* 0x00016a00ff727b82 */ /* 0x000ea20000000a00 */
[-C--:B0-----:R-:W-:Y:S02]  /*2330*/  IMAD R6, R11, R110.reuse, RZ ;  /* 0x0000006e0b067224 */ /* 0x081fe400078e02ff */
[----:B------:R-:W-:-:S04]  /*2340*/  IMAD.WIDE.U32 R108, R101, R110, R8 ;  /* 0x0000006e656c7225 */ /* 0x000fc800078e0008 */
[----:B------:R-:W-:Y:S02]  /*2350*/  IMAD R107, R101, R111, R6 ;  /* 0x0000006f656b7224 */ /* 0x000fe400078e0206 */
[-C--:B-1----:R-:W-:Y:S02]  /*2360*/  IMAD R5, R105, R112.reuse, RZ ;  /* 0x0000007069057224 */ /* 0x082fe400078e02ff */
[----:B------:R-:W-:Y:S02]  /*2370*/  IMAD.IADD R13, R109, 0x1, R107 ;  /* 0x000000016d0d7824 */ /* 0x000fe400078e026b */
[----:B------:R-:W-:Y:S02]  /*2380*/  IMAD.MOV.U32 R12, RZ, RZ, R108 ;  /* 0x000000ffff0c7224 */ /* 0x000fe400078e006c */
[C---:B------:R-:W-:Y:S02]  /*2390*/  IMAD R111, R104.reuse, R113, R5 ;  /* 0x00000071686f7224 */ /* 0x040fe400078e0205 */
[----:B------:R-:W-:-:S04]  /*23a0*/  IMAD.WIDE.U32 R6, R104, R112, R12 ;  /* 0x0000007068067225 */ /* 0x000fc800078e000c */
[----:B------:R-:W-:Y:S01]  /*23b0*/  IMAD.IADD R5, R7, 0x1, R111 ;  /* 0x0000000107057824 */ /* 0x000fe200078e026f */
[----:B--2---:R-:W-:-:S04]  /*23c0*/  LEA R14, P0, R6, R114, 0x1 ;  /* 0x00000072060e7211 */ /* 0x004fc800078008ff */
[----:B------:R-:W-:-:S05]  /*23d0*/  LEA.HI.X R15, R6, R115, R5, 0x1, P0 ;  /* 0x00000073060f7211 */ /* 0x000fca00000f0c05 */
[----:B------:R0:W2:Y:S01]  /*23e0*/  @P1 LDG.E.LTC128B.U16 R5, desc[UR38][R14.64] ;  /* 0x000000260e051981 */ /* 0x0000a2000c1e1520 */
[----:B------:R-:W-:Y:S01]  /*23f0*/  LEA R10, P0, R106, UR4, 0x1 ;  /* 0x000000046a0a7c11 */ /* 0x000fe2000f8008ff */
[----:B------:R-:W-:Y:S01]  /*2400*/  IMAD.WIDE.U32 R6, R104, R112, R8 ;  /* 0x0000007068067225 */ /* 0x000fe200078e0008 */
[----:B------:R-:W-:Y:S03]  /*2410*/  BSSY B1, `(.L_x_36) ;  /* 0x0000012000017945 */ /* 0x000fe60003800000 */
[----:B------:R-:W-:Y:S02]  /*2420*/  IMAD.IADD R7, R111, 0x1, R7 ;  /* 0x000000016f077824 */ /* 0x000fe400078e0207 */
[----:B------:R-:W-:Y:S01]  /*2430*/  IMAD.WIDE.U32 R20, R101, R110, R6 ;  /* 0x0000006e65147225 */ /* 0x000fe200078e0006 */
[----:B0-----:R-:W-:-:S03]  /*2440*/  SHF.L.U64.HI R15, R112, 0x3, R113 ;  /* 0x00000003700f7819 */ /* 0x001fc60000010271 */
[----:B------:R-:W-:Y:S01]  /*2450*/  IMAD.IADD R7, R107, 0x1, R21 ;  /* 0x000000016b077824 */ /* 0x000fe200078e0215 */
[----:B------:R-:W-:Y:S01]  /*2460*/  LEA R6, P4, R20, R114, 0x1 ;  /* 0x0000007214067211 */ /* 0x000fe200078808ff */
[----:B------:R-:W-:-:S03]  /*2470*/  IMAD.SHL.U32 R14, R112, 0x8, RZ ;  /* 0x00000008700e7824 */ /* 0x000fc600078e00ff */
[----:B------:R-:W-:Y:S01]  /*2480*/  LEA.HI.X R7, R20, R115, R7, 0x1, P4 ;  /* 0x0000007314077211 */ /* 0x000fe200020f0c07 */
[----:B--2---:R-:W-:-:S04]  /*2490*/  IMAD.U32 R11, R5, 0x10000, RZ ;  /* 0x00010000050b7824 */ /* 0x004fc800078e00ff */
[----:B------:R-:W-:-:S04]  /*24a0*/  FMUL R11, R11, R90 ;  /* 0x0000005a0b0b7220 */ /* 0x000fc80000400000 */
[----:B------:R-:W-:Y:S01]  /*24b0*/  FFMA R24, R24, R23, R11 ;  /* 0x0000001718187223 */ /* 0x000fe2000000000b */
[----:B------:R-:W-:Y:S02]  /*24c0*/  LEA.HI.X R11, R106, UR5, R103, 0x1, P0 ;  /* 0x000000056a0b7c11 */ /* 0x000fe400080f0c67 */
[----:B------:R-:W-:Y:S02]  /*24d0*/  ISETP.GT.AND P0, PT, R4, 0x1, PT ;  /* 0x000000010400780c */ /* 0x000fe40003f04270 */
[----:B------:R-:W-:Y:S02]  /*24e0*/  F2FP.BF16.F32.PACK_AB R24, RZ, R24 ;  /* 0x00000018ff18723e */ /* 0x000fe400000010ff */
[----:B------:R-:W-:-:S03]  /*24f0*/  ISETP.GT.AND P3, PT, R3, RZ, P0 ;  /* 0x000000ff0300720c */ /* 0x000fc60000764270 */
[----:B------:R0:W-:Y:S10]  /*2500*/  @P1 STG.E.U16 desc[UR38][R10.64], R24 ;  /* 0x000000180a001986 */ /* 0x0001f4000c101526 */
[----:B------:R-:W-:Y:S05]  /*2510*/  @!P3 BRA `(.L_x_37) ;  /* 0x000000000004b947 */ /* 0x000fea0003800000 */
[----:B------:R1:W5:Y:S02]  /*2520*/  LDG.E.LTC128B.U16 R5, desc[UR38][R6.64+0x2] ;  /* 0x0000022606057981 */ /* 0x000364000c1e1520 */
.L_x_37:
[----:B------:R-:W-:Y:S05]  /*2530*/  BSYNC B1 ;  /* 0x0000000000017941 */ /* 0x000fea0003800000 */
.L_x_36:
[----:B-----5:R-:W-:Y:S01]  /*2540*/  IMAD.U32 R103, R5, 0x10000, RZ ;  /* 0x0001000005677824 */ /* 0x020fe200078e00ff */
[----:B------:R-:W-:Y:S01]  /*2550*/  ISETP.GT.AND P2, PT, R3, 0x8, P2 ;  /* 0x000000080300780c */ /* 0x000fe20001744270 */
[----:B------:R-:W-:Y:S01]  /*2560*/  IMAD.WIDE.U32 R20, R104, R112, R14 ;  /* 0x0000007068147225 */ /* 0x000fe200078e000e */
[----:B0-----:R-:W-:-:S03]  /*2570*/  PRMT R24, R5, 0x7610, R24 ;  /* 0x0000761005187816 */ /* 0x001fc60000000018 */
[----:B------:R-:W-:Y:S01]  /*2580*/  FMUL R12, R103, R90 ;  /* 0x0000005a670c7220 */ /* 0x000fe20000400000 */
[----:B------:R-:W-:Y:S01]  /*2590*/  IMAD.IADD R111, R111, 0x1, R21 ;  /* 0x000000016f6f7824 */ /* 0x000fe200078e0215 */
[----:B------:R-:W-:Y:S02]  /*25a0*/  IADD3 R108, P1, R108, R20, RZ ;  /* 0x000000146c6c7210 */ /* 0x000fe40007f3e0ff */
[----:B------:R-:W-:-:S03]  /*25b0*/  FFMA R12, R25, R23, R12 ;  /* 0x00000017190c7223 */ /* 0x000fc6000000000c */
[----:B------:R-:W-:Y:S02]  /*25c0*/  IMAD.X R13, R111, 0x1, R13, P1 ;  /* 0x000000016f0d7824 */ /* 0x000fe400008e060d */
[----:B------:R-:W-:Y:S02]  /*25d0*/  F2FP.BF16.F32.PACK_AB R12, RZ, R12 ;  /* 0x0000000cff0c723e */ /* 0x000fe400000010ff */
[----:B------:R-:W-:Y:S02]  /*25e0*/  LEA R14, P1, R108, R114, 0x1 ;  /* 0x000000726c0e7211 */ /* 0x000fe400078208ff */
[----:B------:R-:W-:Y:S02]  /*25f0*/  PRMT R21, R12, 0x7610, R21 ;  /* 0x000076100c157816 */ /* 0x000fe40000000015 */
[----:B------:R-:W-:-:S03]  /*2600*/  LEA.HI.X R15, R108, R115, R13, 0x1, P1 ;  /* 0x000000736c0f7211 */ /* 0x000fc600008f0c0d */
[----:B------:R0:W-:Y:S04]  /*2610*/  @P3 STG.E.U16 desc[UR38][R10.64+0x2], R21 ;  /* 0x000002150a003986 */ /* 0x0001e8000c101526 */
[----:B------:R-:W2:Y:S01]  /*2620*/  @P2 LDG.E.LTC128B.U16 R24, desc[UR38][R14.64] ;  /* 0x000000260e182981 */ /* 0x000ea2000c1e1520 */
[----:B------:R-:W-:Y:S01]  /*2630*/  IADD3 R20, P1, R8, R20, RZ ;  /* 0x0000001408147210 */ /* 0x000fe20007f3e0ff */
[----:B------:R-:W-:Y:S01]  /*2640*/  BSSY B1, `(.L_x_38) ;  /* 0x0000011000017945 */ /* 0x000fe20003800000 */
[----:B------:R-:W-:Y:S02]  /*2650*/  SHF.L.U64.HI R13, R91, 0x1, R92 ;  /* 0x000000015b0d7819 */ /* 0x000fe4000001025c */
[----:B------:R-:W-:Y:S01]  /*2660*/  ISETP.GT.AND P0, PT, R3, 0x8, P0 ;  /* 0x000000080300780c */ /* 0x000fe20000704270 */
[----:B0-----:R-:W-:Y:S01]  /*2670*/  IMAD.X R21, R9, 0x1, R111, P1 ;  /* 0x0000000109157824 */ /* 0x001fe200008e066f */
[----:B------:R-:W-:Y:S01]  /*2680*/  LEA R12, P1, R91, R10, 0x1 ;  /* 0x0000000a5b0c7211 */ /* 0x000fe200078208ff */
[----:B------:R-:W-:-:S04]  /*2690*/  IMAD.WIDE.U32 R20, R101, R110, R20 ;  /* 0x0000006e65147225 */ /* 0x000fc800078e0014 */
[----:B------:R-:W-:Y:S01]  /*26a0*/  IMAD.X R13, R13, 0x1, R11, P1 ;  /* 0x000000010d0d7824 */ /* 0x000fe200008e060b */
[----:B------:R-:W-:Y:S01]  /*26b0*/  LEA R8, P3, R20, R114, 0x1 ;  /* 0x0000007214087211 */ /* 0x000fe200078608ff */
[----:B------:R-:W-:-:S05]  /*26c0*/  IMAD.IADD R9, R107, 0x1, R21 ;  /* 0x000000016b097824 */ /* 0x000fca00078e0215 */
[----:B------:R-:W-:Y:S01]  /*26d0*/  LEA.HI.X R9, R20, R115, R9, 0x1, P3 ;  /* 0x0000007314097211 */ /* 0x000fe200018f0c09 */
[----:B--2---:R-:W-:-:S04]  /*26e0*/  IMAD.U32 R5, R24, 0x10000, RZ ;  /* 0x0001000018057824 */ /* 0x004fc800078e00ff */
[----:B------:R-:W-:-:S04]  /*26f0*/  FMUL R5, R5, R90 ;  /* 0x0000005a05057220 */ /* 0x000fc80000400000 */
[----:B------:R-:W-:-:S05]  /*2700*/  FFMA R5, R26, R23, R5 ;  /* 0x000000171a057223 */ /* 0x000fca0000000005 */
[----:B------:R-:W-:-:S05]  /*2710*/  F2FP.BF16.F32.PACK_AB R5, RZ, R5 ;  /* 0x00000005ff05723e */ /* 0x000fca00000010ff */
[----:B------:R0:W-:Y:S01]  /*2720*/  @P2 STG.E.U16 desc[UR38][R12.64], R5 ;  /* 0x000000050c002986 */ /* 0x0001e2000c101526 */
[----:B------:R-:W-:Y:S05]  /*2730*/  @!P0 BRA `(.L_x_39) ;  /* 0x0000000000048947 */ /* 0x000fea0003800000 */
[----:B------:R2:W5:Y:S02]  /*2740*/  LDG.E.LTC128B.U16 R24, desc[UR38][R8.64+0x2] ;  /* 0x0000022608187981 */ /* 0x000564000c1e1520 */
.L_x_39:
[----:B------:R-:W-:Y:S05]  /*2750*/  BSYNC B1 ;  /* 0x0000000000017941 */ /* 0x000fea0003800000 */
.L_x_38:
[----:B0----5:R-:W-:Y:S01]  /*2760*/  IMAD.U32 R5, R24, 0x10000, RZ ;  /* 0x0001000018057824 */ /* 0x021fe200078e00ff */
[----:B------:R-:W-:Y:S01]  /*2770*/  ISETP.GT.AND P1, PT, R4, 0x8, PT ;  /* 0x000000080400780c */ /* 0x000fe20003f24270 */
[----:B------:R-:W-:Y:S02]  /*2780*/  BSSY B1, `(.L_x_40) ;  /* 0x0000008000017945 */ /* 0x000fe40003800000 */
[----:B------:R-:W-:Y:S01]  /*2790*/  FMUL R14, R5, R90 ;  /* 0x0000005a050e7220 */ /* 0x000fe20000400000 */
[----:B------:R-:W-:-:S03]  /*27a0*/  ISETP.GT.AND P2, PT, R3, RZ, P1 ;  /* 0x000000ff0300720c */ /* 0x000fc60000f44270 */
[----:B------:R-:W-:-:S05]  /*27b0*/  FFMA R14, R27, R23, R14 ;  /* 0x000000171b0e7223 */ /* 0x000fca000000000e */
[----:B------:R-:W-:-:S05]  /*27c0*/  F2FP.BF16.F32.PACK_AB R14, RZ, R14 ;  /* 0x0000000eff0e723e */ /* 0x000fca00000010ff */
[----:B------:R0:W-:Y:S01]  /*27d0*/  @P0 STG.E.U16 desc[UR38][R12.64+0x2], R14 ;  /* 0x0000020e0c000986 */ /* 0x0001e2000c101526 */
[----:B------:R-:W-:Y:S05]  /*27e0*/  @!P2 BRA `(.L_x_41) ;  /* 0x000000000004a947 */ /* 0x000fea0003800000 */
[----:B------:R3:W5:Y:S02]  /*27f0*/  LDG.E.LTC128B.U16 R24, desc[UR38][R6.64+0x10] ;  /* 0x0000102606187981 */ /* 0x000764000c1e1520 */
.L_x_41:
[----:B------:R-:W-:Y:S05]  /*2800*/  BSYNC B1 ;  /* 0x0000000000017941 */ /* 0x000fea0003800000 */
.L_x_40:
[----:B-----5:R-:W-:Y:S01]  /*2810*/  IMAD.U32 R5, R24, 0x10000, RZ ;  /* 0x0001000018057824 */ /* 0x020fe200078e00ff */
        /* <DEDUP_REMOVED lines=9> */
.L_x_43:
[----:B------:R-:W-:Y:S05]  /*28b0*/  BSYNC B1 ;  /* 0x0000000000017941 */ /* 0x000fea0003800000 */
.L_x_42:
[----:B----45:R-:W-:Y:S01]  /*28c0*/  IMAD.U32 R5, R24, 0x10000, RZ ;  /* 0x0001000018057824 */ /* 0x030fe200078e00ff */
[----:B------:R-:W-:Y:S01]  /*28d0*/  ISETP.GT.AND P1, PT, R3, 0x8, P1 ;  /* 0x000000080300780c */ /* 0x000fe20000f24270 */
[----:B------:R-:W-:Y:S02]  /*28e0*/  BSSY B1, `(.L_x_44) ;  /* 0x0000007000017945 */ /* 0x000fe40003800000 */
[----:B0-----:R-:W-:-:S04]  /*28f0*/  FMUL R14, R5, R90 ;  /* 0x0000005a050e7220 */ /* 0x001fc80000400000 */
[----:B------:R-:W-:-:S05]  /*2900*/  FFMA R14, R29, R23, R14 ;  /* 0x000000171d0e7223 */ /* 0x000fca000000000e */
[----:B------:R-:W-:-:S05]  /*2910*/  F2FP.BF16.F32.PACK_AB R14, RZ, R14 ;  /* 0x0000000eff0e723e */ /* 0x000fca00000010ff */
[----:B------:R0:W-:Y:S01]  /*2920*/  @P3 STG.E.U16 desc[UR38][R10.64+0x12], R14 ;  /* 0x0000120e0a003986 */ /* 0x0001e2000c101526 */
[----:B------:R-:W-:Y:S05]  /*2930*/  @!P1 BRA `(.L_x_45) ;  /* 0x0000000000049947 */ /* 0x000fea0003800000 */
[----:B------:R4:W5:Y:S02]  /*2940*/  LDG.E.LTC128B.U16 R24, desc[UR38][R8.64+0x10] ;  /* 0x0000102608187981 */ /* 0x000964000c1e1520 */
.L_x_45:
[----:B------:R-:W-:Y:S05]  /*2950*/  BSYNC B1 ;  /* 0x0000000000017941 */ /* 0x000fea0003800000 */
.L_x_44:
[----:B-----5:R-:W-:Y:S01]  /*2960*/  IMAD.U32 R5, R24, 0x10000, RZ ;  /* 0x0001000018057824 */ /* 0x020fe200078e00ff */
[----:B------:R-:W-:Y:S01]  /*2970*/  ISETP.GT.AND P0, PT, R3, 0x8, P0 ;  /* 0x000000080300780c */ /* 0x000fe20000704270 */
[----:B------:R-:W-:Y:S02]  /*2980*/  BSSY B1, `(.L_x_46) ;  /* 0x0000007000017945 */ /* 0x000fe40003800000 */
[----:B------:R-:W-:-:S04]  /*2990*/  FMUL R5, R5, R90 ;  /* 0x0000005a05057220 */ /* 0x000fc80000400000 */
[----:B------:R-:W-:-:S05]  /*29a0*/  FFMA R5, R30, R23, R5 ;  /* 0x000000171e057223 */ /* 0x000fca0000000005 */
[----:B------:R-:W-:-:S05]  /*29b0*/  F2FP.BF16.F32.PACK_AB R5, RZ, R5 ;  /* 0x00000005ff05723e */ /* 0x000fca00000010ff */
[----:B------:R0:W-:Y:S01]  /*29c0*/  @P1 STG.E.U16 desc[UR38][R12.64+0x10], R5 ;  /* 0x000010050c001986 */ /* 0x0001e2000c101526 */
[----:B------:R-:W-:Y:S05]  /*29d0*/  @!P0 BRA `(.L_x_47) ;  /* 0x0000000000048947 */ /* 0x000fea0003800000 */
[----:B------:R0:W5:Y:S02]  /*29e0*/  LDG.E.LTC128B.U16 R24, desc[UR38][R8.64+0x12] ;  /* 0x0000122608187981 */ /* 0x000164000c1e1520 */
.L_x_47:
[----:B------:R-:W-:Y:S05]  /*29f0*/  BSYNC B1 ;  /* 0x0000000000017941 */ /* 0x000fea0003800000 */
.L_x_46:
        /* <DEDUP_REMOVED lines=10> */
.L_x_49:
[----:B------:R-:W-:Y:S05]  /*2aa0*/  BSYNC B1 ;  /* 0x0000000000017941 */ /* 0x000fea0003800000 */
.L_x_48:
        /* <DEDUP_REMOVED lines=10> */
.L_x_51:
[----:B------:R-:W-:Y:S05]  /*2b50*/  BSYNC B1 ;  /* 0x0000000000017941 */ /* 0x000fea0003800000 */
.L_x_50:
[----:B0----5:R-:W-:Y:S01]  /*2b60*/  IMAD.U32 R5, R24, 0x10000, RZ ;  /* 0x0001000018057824 */ /* 0x021fe200078e00ff */
        /* <DEDUP_REMOVED lines=8> */
.L_x_53:
[----:B------:R-:W-:Y:S05]  /*2bf0*/  BSYNC B1 ;  /* 0x0000000000017941 */ /* 0x000fea0003800000 */
.L_x_52:
        /* <DEDUP_REMOVED lines=9> */
.L_x_55:
[----:B------:R-:W-:Y:S05]  /*2c90*/  BSYNC B1 ;  /* 0x0000000000017941 */ /* 0x000fea0003800000 */
.L_x_54:
        /* <DEDUP_REMOVED lines=10> */
.L_x_57:
[----:B------:R-:W-:Y:S05]  /*2d40*/  BSYNC B1 ;  /* 0x0000000000017941 */ /* 0x000fea0003800000 */
.L_x_56:
        /* <DEDUP_REMOVED lines=10> */
.L_x_59:
[----:B------:R-:W-:Y:S05]  /*2df0*/  BSYNC B1 ;  /* 0x0000000000017941 */ /* 0x000fea0003800000 */
.L_x_58:
        /* <DEDUP_REMOVED lines=9> */
.L_x_61:
[----:B------:R-:W-:Y:S05]  /*2e90*/  BSYNC B1 ;  /* 0x0000000000017941 */ /* 0x000fea0003800000 */
.L_x_60:
        /* <DEDUP_REMOVED lines=9> */
.L_x_63:
[----:B------:R-:W-:Y:S05]  /*2f30*/  BSYNC B1 ;  /* 0x0000000000017941 */ /* 0x000fea0003800000 */
.L_x_62:
        /* <DEDUP_REMOVED lines=10> */
.L_x_65:
[----:B------:R-:W-:Y:S05]  /*2fe0*/  BSYNC B1 ;  /* 0x0000000000017941 */ /* 0x000fea0003800000 */
.L_x_64:
        /* <DEDUP_REMOVED lines=10> */
.L_x_67:
[----:B------:R-:W-:Y:S05]  /*3090*/  BSYNC B1 ;  /* 0x0000000000017941 */ /* 0x000fea0003800000 */
.L_x_66:
        /* <DEDUP_REMOVED lines=9> */
.L_x_69:
[----:B------:R-:W-:Y:S05]  /*3130*/  BSYNC B1 ;  /* 0x0000000000017941 */ /* 0x000fea0003800000 */
.L_x_68:
        /* <DEDUP_REMOVED lines=9> */
.L_x_71:
[----:B------:R-:W-:Y:S05]  /*31d0*/  BSYNC B1 ;  /* 0x0000000000017941 */ /* 0x000fea0003800000 */
.L_x_70:
        /* <DEDUP_REMOVED lines=10> */
.L_x_73:
[----:B------:R-:W-:Y:S05]  /*3280*/  BSYNC B1 ;  /* 0x0000000000017941 */ /* 0x000fea0003800000 */
.L_x_72:
        /* <DEDUP_REMOVED lines=10> */
.L_x_75:
[----:B------:R-:W-:Y:S05]  /*3330*/  BSYNC B1 ;  /* 0x0000000000017941 */ /* 0x000fea0003800000 */
.L_x_74:
        /* <DEDUP_REMOVED lines=9> */
.L_x_77:
[----:B------:R-:W-:Y:S05]  /*33d0*/  BSYNC B1 ;  /* 0x0000000000017941 */ /* 0x000fea0003800000 */
.L_x_76:
        /* <DEDUP_REMOVED lines=9> */
.L_x_79:
[----:B------:R-:W-:Y:S05]  /*3470*/  BSYNC B1 ;  /* 0x0000000000017941 */ /* 0x000fea0003800000 */
.L_x_78:
        /* <DEDUP_REMOVED lines=10> */
.L_x_81:
[----:B------:R-:W-:Y:S05]  /*3520*/  BSYNC B1 ;  /* 0x0000000000017941 */ /* 0x000fea0003800000 */
.L_x_80:
        /* <DEDUP_REMOVED lines=10> */
.L_x_83:
[----:B------:R-:W-:Y:S05]  /*35d0*/  BSYNC B1 ;  /* 0x0000000000017941 */ /* 0x000fea0003800000 */
.L_x_82:
        /* <DEDUP_REMOVED lines=9> */
.L_x_85:
[----:B------:R-:W-:Y:S05]  /*3670*/  BSYNC B1 ;  /* 0x0000000000017941 */ /* 0x000fea0003800000 */
.L_x_84:
        /* <DEDUP_REMOVED lines=9> */
.L_x_87:
[----:B------:R-:W-:Y:S05]  /*3710*/  BSYNC B1 ;  /* 0x0000000000017941 */ /* 0x000fea0003800000 */
.L_x_86:
        /* <DEDUP_REMOVED lines=10> */
.L_x_89:
[----:B------:R-:W-:Y:S05]  /*37c0*/  BSYNC B1 ;  /* 0x0000000000017941 */ /* 0x000fea0003800000 */
.L_x_88:
        /* <DEDUP_REMOVED lines=10> */
.L_x_91:
[----:B------:R-:W-:Y:S05]  /*3870*/  BSYNC B1 ;  /* 0x0000000000017941 */ /* 0x000fea0003800000 */
.L_x_90:
        /* <DEDUP_REMOVED lines=9> */
.L_x_93:
[----:B------:R-:W-:Y:S05]  /*3910*/  BSYNC B1 ;  /* 0x0000000000017941 */ /* 0x000fea0003800000 */
.L_x_92:
        /* <DEDUP_REMOVED lines=9> */
.L_x_95:
[----:B------:R-:W-:Y:S05]  /*39b0*/  BSYNC B1 ;  /* 0x0000000000017941 */ /* 0x000fea0003800000 */
.L_x_94:
        /* <DEDUP_REMOVED lines=10> */
.L_x_97:
[----:B------:R-:W-:Y:S05]  /*3a60*/  BSYNC B1 ;  /* 0x0000000000017941 */ /* 0x000fea0003800000 */
.L_x_96:
        /* <DEDUP_REMOVED lines=10> */
.L_x_99:
[----:B------:R-:W-:Y:S05]  /*3b10*/  BSYNC B1 ;  /* 0x0000000000017941 */ /* 0x000fea0003800000 */
.L_x_98:
        /* <DEDUP_REMOVED lines=9> */
.L_x_101:
[----:B------:R-:W-:Y:S05]  /*3bb0*/  BSYNC B1 ;  /* 0x0000000000017941 */ /* 0x000fea0003800000 */
.L_x_100:
        /* <DEDUP_REMOVED lines=9> */
.L_x_103:
[----:B------:R-:W-:Y:S05]  /*3c50*/  BSYNC B1 ;  /* 0x0000000000017941 */ /* 0x000fea0003800000 */
.L_x_102:
        /* <DEDUP_REMOVED lines=10> */
.L_x_105:
[----:B------:R-:W-:Y:S05]  /*3d00*/  BSYNC B1 ;  /* 0x0000000000017941 */ /* 0x000fea0003800000 */
.L_x_104:
        /* <DEDUP_REMOVED lines=10> */
.L_x_107:
[----:B------:R-:W-:Y:S05]  /*3db0*/  BSYNC B1 ;  /* 0x0000000000017941 */ /* 0x000fea0003800000 */
.L_x_106:
        /* <DEDUP_REMOVED lines=9> */
.L_x_109:
[----:B------:R-:W-:Y:S05]  /*3e50*/  BSYNC B1 ;  /* 0x0000000000017941 */ /* 0x000fea0003800000 */
.L_x_108:
        /* <DEDUP_REMOVED lines=9> */
.L_x_111:
[----:B------:R-:W-:Y:S05]  /*3ef0*/  BSYNC B1 ;  /* 0x0000000000017941 */ /* 0x000fea0003800000 */
.L_x_110:
        /* <DEDUP_REMOVED lines=10> */
.L_x_113:
[----:B------:R-:W-:Y:S05]  /*3fa0*/  BSYNC B1 ;  /* 0x0000000000017941 */ /* 0x000fea0003800000 */
.L_x_112:
        /* <DEDUP_REMOVED lines=10> */
.L_x_115:
[----:B------:R-:W-:Y:S05]  /*4050*/  BSYNC B1 ;  /* 0x0000000000017941 */ /* 0x000fea0003800000 */
.L_x_114:
        /* <DEDUP_REMOVED lines=9> */
.L_x_117:
[----:B------:R-:W-:Y:S05]  /*40f0*/  BSYNC B1 ;  /* 0x0000000000017941 */ /* 0x000fea0003800000 */
.L_x_116:
        /* <DEDUP_REMOVED lines=9> */
.L_x_119:
[----:B------:R-:W-:Y:S05]  /*4190*/  BSYNC B1 ;  /* 0x0000000000017941 */ /* 0x000fea0003800000 */
.L_x_118:
        /* <DEDUP_REMOVED lines=10> */
.L_x_121:
[----:B------:R-:W-:Y:S05]  /*4240*/  BSYNC B1 ;  /* 0x0000000000017941 */ /* 0x000fea0003800000 */
.L_x_120:
        /* <DEDUP_REMOVED lines=10> */
.L_x_123:
[----:B------:R-:W-:Y:S05]  /*42f0*/  BSYNC B1 ;  /* 0x0000000000017941 */ /* 0x000fea0003800000 */
.L_x_122:
        /* <DEDUP_REMOVED lines=9> */
.L_x_125:
[----:B------:R-:W-:Y:S05]  /*4390*/  BSYNC B1 ;  /* 0x0000000000017941 */ /* 0x000fea0003800000 */
.L_x_124:
        /* <DEDUP_REMOVED lines=9> */
.L_x_127:
[----:B------:R-:W-:Y:S05]  /*4430*/  BSYNC B1 ;  /* 0x0000000000017941 */ /* 0x000fea0003800000 */
.L_x_126:
        /* <DEDUP_REMOVED lines=10> */
.L_x_129:
[----:B------:R-:W-:Y:S05]  /*44e0*/  BSYNC B1 ;  /* 0x0000000000017941 */ /* 0x000fea0003800000 */
.L_x_128:
        /* <DEDUP_REMOVED lines=10> */
.L_x_131:
[----:B------:R-:W-:Y:S05]  /*4590*/  BSYNC B1 ;  /* 0x0000000000017941 */ /* 0x000fea0003800000 */
.L_x_130:
        /* <DEDUP_REMOVED lines=9> */
.L_x_133:
[----:B------:R-:W-:Y:S05]  /*4630*/  BSYNC B1 ;  /* 0x0000000000017941 */ /* 0x000fea0003800000 */
.L_x_132:
        /* <DEDUP_REMOVED lines=9> */
.L_x_135:
[----:B------:R-:W-:Y:S05]  /*46d0*/  BSYNC B1 ;  /* 0x0000000000017941 */ /* 0x000fea0003800000 */
.L_x_134:
        /* <DEDUP_REMOVED lines=10> */
.L_x_137:
[----:B------:R-:W-:Y:S05]  /*4780*/  BSYNC B1 ;  /* 0x0000000000017941 */ /* 0x000fea0003800000 */
.L_x_136:
        /* <DEDUP_REMOVED lines=10> */
.L_x_139:
[----:B------:R-:W-:Y:S05]  /*4830*/  BSYNC B1 ;  /* 0x0000000000017941 */ /* 0x000fea0003800000 */
.L_x_138:
        /* <DEDUP_REMOVED lines=9> */
.L_x_141:
[----:B------:R-:W-:Y:S05]  /*48d0*/  BSYNC B1 ;  /* 0x0000000000017941 */ /* 0x000fea0003800000 */
.L_x_140:
        /* <DEDUP_REMOVED lines=9> */
.L_x_143:
[----:B------:R-:W-:Y:S05]  /*4970*/  BSYNC B1 ;  /* 0x0000000000017941 */ /* 0x000fea0003800000 */
.L_x_142:
        /* <DEDUP_REMOVED lines=10> */
.L_x_145:
[----:B------:R-:W-:Y:S05]  /*4a20*/  BSYNC B1 ;  /* 0x0000000000017941 */ /* 0x000fea0003800000 */
.L_x_144:
        /* <DEDUP_REMOVED lines=10> */
.L_x_147:
[----:B------:R-:W-:Y:S05]  /*4ad0*/  BSYNC B1 ;  /* 0x0000000000017941 */ /* 0x000fea0003800000 */
.L_x_146:
        /* <DEDUP_REMOVED lines=9> */
.L_x_149:
[----:B------:R-:W-:Y:S05]  /*4b70*/  BSYNC B1 ;  /* 0x0000000000017941 */ /* 0x000fea0003800000 */
.L_x_148:
        /* <DEDUP_REMOVED lines=9> */
.L_x_151:
[----:B------:R-:W-:Y:S05]  /*4c10*/  BSYNC B1 ;  /* 0x0000000000017941 */ /* 0x000fea0003800000 */
.L_x_150:
        /* <DEDUP_REMOVED lines=10> */
.L_x_153:
[----:B------:R-:W-:Y:S05]  /*4cc0*/  BSYNC B1 ;  /* 0x0000000000017941 */ /* 0x000fea0003800000 */
.L_x_152:
[----:B-----5:R-:W-:Y:S01]  /*4cd0*/  IMAD.U32 R5, R24, 0x10000, RZ ;  /* 0x0001000018057824 */ /* 0x020fe200078e00ff */
[----:B------:R-:W-:Y:S01]  /*4ce0*/  ISETP.GT.AND P0, PT, R4, 0x79, PT ;  /* 0x000000790400780c */ /* 0x000fe20003f04270 */
[----:B------:R-:W-:Y:S01]  /*4cf0*/  @P2 IMAD.MOV.U32 R4, RZ, RZ, R10 ;  /* 0x000000ffff042224 */ /* 0x000fe200078e000a */
[----:B------:R-:W-:Y:S01]  /*4d00*/  BSSY B1, `(.L_x_154) ;  /* 0x000000a000017945 */ /* 0x000fe20003800000 */
[----:B------:R-:W-:Y:S01]  /*4d10*/  FMUL R5, R5, R90 ;  /* 0x0000005a05057220 */ /* 0x000fe20000400000 */
[----:B------:R-:W-:-:S03]  /*4d20*/  ISETP.GT.AND P3, PT, R3, RZ, P0 ;  /* 0x000000ff0300720c */ /* 0x000fc60000764270 */
[----:B------:R-:W-:-:S05]  /*4d30*/  FFMA R5, R84, R23, R5 ;  /* 0x0000001754057223 */ /* 0x000fca0000000005 */
[----:B------:R-:W-:-:S04]  /*4d40*/  F2FP.BF16.F32.PACK_AB R5, RZ, R5 ;  /* 0x00000005ff05723e */ /* 0x000fc800000010ff */
[----:B0-----:R-:W-:Y:S01]  /*4d50*/  PRMT R14, R5, 0x7610, R14 ;  /* 0x00007610050e7816 */ /* 0x001fe2000000000e */
[----:B------:R-:W-:-:S05]  /*4d60*/  @P2 IMAD.MOV.U32 R5, RZ, RZ, R11 ;  /* 0x000000ffff052224 */ /* 0x000fca00078e000b */
[----:B------:R0:W-:Y:S01]  /*4d70*/  @P2 STG.E.U16 desc[UR38][R4.64+0xf0], R14 ;  /* 0x0000f00e04002986 */ /* 0x0001e2000c101526 */
[----:B------:R-:W-:Y:S05]  /*4d80*/  @!P3 BRA `(.L_x_155) ;  /* 0x000000000004b947 */ /* 0x000fea0003800000 */
[----:B------:R0:W5:Y:S02]  /*4d90*/  LDG.E.LTC128B.U16 R24, desc[UR38][R6.64+0xf2] ;  /* 0x0000f22606187981 */ /* 0x000164000c1e1520 */
.L_x_155:
[----:B------:R-:W-:Y:S05]  /*4da0*/  BSYNC B1 ;  /* 0x0000000000017941 */ /* 0x000fea0003800000 */
.L_x_154:
        /* <DEDUP_REMOVED lines=9> */
.L_x_157:
[----:B------:R-:W-:Y:S05]  /*4e40*/  BSYNC B1 ;  /* 0x0000000000017941 */ /* 0x000fea0003800000 */
.L_x_156:
[----:B-----5:R-:W-:Y:S01]  /*4e50*/  IMAD.U32 R5, R24, 0x10000, RZ ;  /* 0x0001000018057824 */ /* 0x020fe200078e00ff */
[----:B------:R-:W-:Y:S01]  /*4e60*/  ISETP.GT.AND P0, PT, R3, 0x8, P0 ;  /* 0x000000080300780c */ /* 0x000fe20000704270 */
[----:B0-----:R-:W-:Y:S01]  /*4e70*/  @P1 IMAD.MOV.U32 R4, RZ, RZ, R12 ;  /* 0x000000ffff041224 */ /* 0x001fe200078e000c */
[----:B------:R-:W-:Y:S01]  /*4e80*/  BSSY B1, `(.L_x_158) ;  /* 0x0000009000017945 */ /* 0x000fe20003800000 */
[----:B------:R-:W-:-:S04]  /*4e90*/  FMUL R5, R5, R90 ;  /* 0x0000005a05057220 */ /* 0x000fc80000400000 */
[----:B------:R-:W-:-:S05]  /*4ea0*/  FFMA R5, R86, R23, R5 ;  /* 0x0000001756057223 */ /* 0x000fca0000000005 */
[----:B------:R-:W-:-:S04]  /*4eb0*/  F2FP.BF16.F32.PACK_AB R5, RZ, R5 ;  /* 0x00000005ff05723e */ /* 0x000fc800000010ff */
[----:B-1-3--:R-:W-:Y:S01]  /*4ec0*/  PRMT R6, R5, 0x7610, R6 ;  /* 0x0000761005067816 */ /* 0x00afe20000000006 */
[----:B------:R-:W-:-:S05]  /*4ed0*/  @P1 IMAD.MOV.U32 R5, RZ, RZ, R13 ;  /* 0x000000ffff051224 */ /* 0x000fca00078e000d */
[----:B------:R0:W-:Y:S01]  /*4ee0*/  @P1 STG.E.U16 desc[UR38][R4.64+0xf0], R6 ;  /* 0x0000f00604001986 */ /* 0x0001e2000c101526 */
[----:B------:R-:W-:Y:S05]  /*4ef0*/  @!P0 BRA `(.L_x_159) ;  /* 0x0000000000048947 */ /* 0x000fea0003800000 */
[----:B------:R1:W5:Y:S02]  /*4f00*/  LDG.E.LTC128B.U16 R24, desc[UR38][R8.64+0xf2] ;  /* 0x0000f22608187981 */ /* 0x000364000c1e1520 */
.L_x_159:
[----:B------:R-:W-:Y:S05]  /*4f10*/  BSYNC B1 ;  /* 0x0000000000017941 */ /* 0x000fea0003800000 */
.L_x_158:
[----:B------:R-:W-:Y:S05]  /*4f20*/  @!P0 BRA `(.L_x_160) ;  /* 0x0000001000e88947 */ /* 0x000fea0003800000 */
[----:B-----5:R-:W-:-:S04]  /*4f30*/  IMAD.U32 R3, R24, 0x10000, RZ ;  /* 0x0001000018037824 */ /* 0x020fc800078e00ff */
[----:B0-----:R-:W-:-:S04]  /*4f40*/  FMUL R4, R3, R90 ;  /* 0x0000005a03047220 */ /* 0x001fc80000400000 */
[----:B------:R-:W-:-:S05]  /*4f50*/  FFMA R4, R87, R23, R4 ;  /* 0x0000001757047223 */ /* 0x000fca0000000004 */
[----:B------:R-:W-:-:S05]  /*4f60*/  F2FP.BF16.F32.PACK_AB R4, RZ, R4 ;  /* 0x00000004ff04723e */ /* 0x000fca00000010ff */
[----:B------:R3:W-:Y:S01]  /*4f70*/  STG.E.U16 desc[UR38][R12.64+0xf2], R4 ;  /* 0x0000f2040c007986 */ /* 0x0007e2000c101526 */
[----:B------:R-:W-:Y:S05]  /*4f80*/  BRA `(.L_x_160) ;  /* 0x0000001000d07947 */ /* 0x000fea0003800000 */
.L_x_35:
[----:B------:R-:W-:Y:S01]  /*4f90*/  ISETP.GT.AND P3, PT, R4, 0x1, PT ;  /* 0x000000010400780c */ /* 0x000fe20003f64270 */
[----:B------:R-:W-:Y:S01]  /*4fa0*/  ULDC.64 UR4, c[0x0][0x5c0] ;  /* 0x0001700000047ab9 */ /* 0x000fe20000000a00 */
[-C--:B------:R-:W-:Y:S01]  /*4fb0*/  FMUL R24, R24, R23.reuse ;  /* 0x0000001718187220 */ /* 0x080fe20000400000 */
[----:B------:R-:W-:Y:S01]  /*4fc0*/  LEA R6, P4, R106, UR4, 0x1 ;  /* 0x000000046a067c11 */ /* 0x000fe2000f8808ff */
[-C--:B------:R-:W-:Y:S01]  /*4fd0*/  FMUL R25, R25, R23.reuse ;  /* 0x0000001719197220 */ /* 0x080fe20000400000 */
[----:B------:R-:W-:Y:S01]  /*4fe0*/  ISETP.GT.AND P0, PT, R3, RZ, P3 ;  /* 0x000000ff0300720c */ /* 0x000fe20001f04270 */
[-C--:B------:R-:W-:Y:S01]  /*4ff0*/  FMUL R26, R26, R23.reuse ;  /* 0x000000171a1a7220 */ /* 0x080fe20000400000 */
[----:B------:R-:W-:Y:S01]  /*5000*/  F2FP.BF16.F32.PACK_AB R24, RZ, R24 ;  /* 0x00000018ff18723e */ /* 0x000fe200000010ff */
[-C--:B------:R-:W-:Y:S01]  /*5010*/  FMUL R27, R27, R23.reuse ;  /* 0x000000171b1b7220 */ /* 0x080fe20000400000 */
[----:B------:R-:W-:Y:S01]  /*5020*/  LEA.HI.X R7, R106, UR5, R103, 0x1, P4 ;  /* 0x000000056a077c11 */ /* 0x000fe2000a0f0c67 */
[----:B------:R-:W-:Y:S01]  /*5030*/  FMUL R28, R28, R23 ;  /* 0x000000171c1c7220 */ /* 0x000fe20000400000 */
[----:B------:R-:W-:Y:S01]  /*5040*/  F2FP.BF16.F32.PACK_AB R25, RZ, R25 ;  /* 0x00000019ff19723e */ /* 0x000fe200000010ff */
[-C--:B------:R-:W-:Y:S01]  /*5050*/  FMUL R29, R29, R23.reuse ;  /* 0x000000171d1d7220 */ /* 0x080fe20000400000 */
[----:B------:R-:W-:Y:S01]  /*5060*/  ISETP.GT.AND P2, PT, R3, 0x8, P2 ;  /* 0x000000080300780c */ /* 0x000fe20001744270 */
[----:B------:R-:W-:Y:S01]  /*5070*/  @P1 STG.E.U16 desc[UR38][R6.64], R24 ;  /* 0x0000001806001986 */ /* 0x000fe2000c101526 */
[----:B------:R-:W-:Y:S01]  /*5080*/  ISETP.GT.AND P1, PT, R4, 0x8, PT ;  /* 0x000000080400780c */ /* 0x000fe20003f24270 */
[-C--:B------:R-:W-:Y:S01]  /*5090*/  FMUL R30, R30, R23.reuse ;  /* 0x000000171e1e7220 */ /* 0x080fe20000400000 */
[C---:B------:R-:W-:Y:S01]  /*50a0*/  SHF.L.U64.HI R5, R91.reuse, 0x1, R92 ;  /* 0x000000015b057819 */ /* 0x040fe2000001025c */
[----:B------:R-:W-:Y:S01]  /*50b0*/  @P0 STG.E.U16 desc[UR38][R6.64+0x2], R25 ;  /* 0x0000021906000986 */ /* 0x000fe2000c101526 */
[----:B------:R-:W-:Y:S01]  /*50c0*/  LEA R8, P5, R91, R6, 0x1 ;  /* 0x000000065b087211 */ /* 0x000fe200078a08ff */
[-C--:B------:R-:W-:Y:S01]  /*50d0*/  FMUL R31, R31, R23.reuse ;  /* 0x000000171f1f7220 */ /* 0x080fe20000400000 */
[----:B------:R-:W-:Y:S01]  /*50e0*/  ISETP.GT.AND P3, PT, R3, 0x8, P3 ;  /* 0x000000080300780c */ /* 0x000fe20001f64270 */
[-C--:B------:R-:W-:Y:S01]  /*50f0*/  FMUL R32, R32, R23.reuse ;  /* 0x0000001720207220 */ /* 0x080fe20000400000 */
[----:B------:R-:W-:Y:S01]  /*5100*/  ISETP.GT.AND P0, PT, R4, 0x9, PT ;  /* 0x000000090400780c */ /* 0x000fe20003f04270 */
[----:B------:R-:W-:Y:S01]  /*5110*/  IMAD.X R9, R5, 0x1, R7, P5 ;  /* 0x0000000105097824 */ /* 0x000fe200028e0607 */
[----:B------:R-:W-:Y:S01]  /*5120*/  ISETP.GT.AND P4, PT, R3, RZ, P1 ;  /* 0x000000ff0300720c */ /* 0x000fe20000f84270 */
[-C--:B------:R-:W-:Y:S01]  /*5130*/  FMUL R33, R33, R23.reuse ;  /* 0x0000001721217220 */ /* 0x080fe20000400000 */
[----:B------:R-:W-:Y:S01]  /*5140*/  F2FP.BF16.F32.PACK_AB R26, RZ, R26 ;  /* 0x0000001aff1a723e */ /* 0x000fe200000010ff */
[-C--:B------:R-:W-:Y:S01]  /*5150*/  FMUL R34, R34, R23.reuse ;  /* 0x0000001722227220 */ /* 0x080fe20000400000 */
[----:B------:R-:W-:Y:S01]  /*5160*/  ISETP.GT.AND P5, PT, R3, RZ, P0 ;  /* 0x000000ff0300720c */ /* 0x000fe200007a4270 */
[----:B------:R-:W-:Y:S01]  /*5170*/  FMUL R35, R35, R23 ;  /* 0x0000001723237220 */ /* 0x000fe20000400000 */
[----:B------:R-:W-:Y:S01]  /*5180*/  F2FP.BF16.F32.PACK_AB R27, RZ, R27 ;  /* 0x0000001bff1b723e */ /* 0x000fe200000010ff */
[----:B------:R-:W-:Y:S01]  /*5190*/  @P2 STG.E.U16 desc[UR38][R8.64], R26 ;  /* 0x0000001a08002986 */ /* 0x000fe2000c101526 */
[----:B------:R-:W-:Y:S01]  /*51a0*/  F2FP.BF16.F32.PACK_AB R28, RZ, R28 ;  /* 0x0000001cff1c723e */ /* 0x000fe200000010ff */
[-C--:B------:R-:W-:Y:S01]  /*51b0*/  FMUL R36, R36, R23.reuse ;  /* 0x0000001724247220 */ /* 0x080fe20000400000 */
[----:B------:R-:W-:Y:S01]  /*51c0*/  ISETP.GT.AND P2, PT, R3, 0x8, P1 ;  /* 0x000000080300780c */ /* 0x000fe20000f44270 */
[----:B------:R-:W-:Y:S01]  /*51d0*/  @P3 STG.E.U16 desc[UR38][R8.64+0x2], R27 ;  /* 0x0000021b08003986 */ /* 0x000fe2000c101526 */
[----:B------:R-:W-:Y:S01]  /*51e0*/  ISETP.GT.AND P1, PT, R4, 0x10, PT ;  /* 0x000000100400780c */ /* 0x000fe20003f24270 */
[----:B------:R-:W-:Y:S01]  /*51f0*/  FMUL R37, R37, R23 ;  /* 0x0000001725257220 */ /* 0x000fe20000400000 */
[----:B------:R-:W-:Y:S01]  /*5200*/  F2FP.BF16.F32.PACK_AB R29, RZ, R29 ;  /* 0x0000001dff1d723e */ /* 0x000fe200000010ff */
[----:B------:R-:W-:Y:S01]  /*5210*/  @P4 STG.E.U16 desc[UR38][R6.64+0x10], R28 ;  /* 0x0000101c06004986 */ /* 0x000fe2000c101526 */
[C---:B------:R-:W-:Y:S01]  /*5220*/  ISETP.GT.AND P3, PT, R3.reuse, 0x8, P0 ;  /* 0x000000080300780c */ /* 0x040fe20000764270 */
[-C--:B------:R-:W-:Y:S01]  /*5230*/  FMUL R38, R38, R23.reuse ;  /* 0x0000001726267220 */ /* 0x080fe20000400000 */
[----:B------:R-:W-:Y:S01]  /*5240*/  ISETP.GT.AND P0, PT, R4, 0x11, PT ;  /* 0x000000110400780c */ /* 0x000fe20003f04270 */
[----:B------:R-:W-:Y:S01]  /*5250*/  @P5 STG.E.U16 desc[UR38][R6.64+0x12], R29 ;  /* 0x0000121d06005986 */ /* 0x000fe2000c101526 */
        /* <DEDUP_REMOVED lines=161> */
[----:B------:R-:W-:Y:S01]  /*5c70*/  FMUL R87, R87, R23 ;  /* 0x0000001757577220 */ /* 0x000fe20000400000 */
[----:B------:R-:W-:-:S02]  /*5c80*/  F2FP.BF16.F32.PACK_AB R62, RZ, R62 ;  /* 0x0000003eff3e723e */ /* 0x000fc400000010ff */
[C---:B------:R-:W-:Y:S02]  /*5c90*/  ISETP.GT.AND P5, PT, R3.reuse, RZ, P0 ;  /* 0x000000ff0300720c */ /* 0x040fe400007a4270 */
[----:B------:R-:W-:Y:S01]  /*5ca0*/  F2FP.BF16.F32.PACK_AB R63, RZ, R63 ;  /* 0x0000003fff3f723e */ /* 0x000fe200000010ff */
[----:B------:R-:W-:Y:S01]  /*5cb0*/  @P2 STG.E.U16 desc[UR38][R8.64+0x90], R62 ;  /* 0x0000903e08002986 */ /* 0x000fe2000c101526 */
[----:B------:R-:W-:Y:S02]  /*5cc0*/  F2FP.BF16.F32.PACK_AB R64, RZ, R64 ;  /* 0x00000040ff40723e */ /* 0x000fe400000010ff */
[C---:B------:R-:W-:Y:S01]  /*5cd0*/  ISETP.GT.AND P2, PT, R3.reuse, 0x8, P1 ;  /* 0x000000080300780c */ /* 0x040fe20000f44270 */
[----:B------:R-:W-:Y:S01]  /*5ce0*/  @P3 STG.E.U16 desc[UR38][R8.64+0x92], R63 ;  /* 0x0000923f08003986 */ /* 0x000fe2000c101526 */
[----:B------:R-:W-:Y:S02]  /*5cf0*/  ISETP.GT.AND P1, PT, R4, 0x58, PT ;  /* 0x000000580400780c */ /* 0x000fe40003f24270 */
[----:B------:R-:W-:Y:S01]  /*5d00*/  F2FP.BF16.F32.PACK_AB R65, RZ, R65 ;  /* 0x00000041ff41723e */ /* 0x000fe200000010ff */
[----:B------:R-:W-:Y:S01]  /*5d10*/  @P4 STG.E.U16 desc[UR38][R6.64+0xa0], R64 ;  /* 0x0000a04006004986 */ /* 0x000fe2000c101526 */
[----:B------:R-:W-:-:S02]  /*5d20*/  ISETP.GT.AND P3, PT, R3, 0x8, P0 ;  /* 0x000000080300780c */ /* 0x000fc40000764270 */
[----:B------:R-:W-:Y:S01]  /*5d30*/  ISETP.GT.AND P0, PT, R4, 0x59, PT ;  /* 0x000000590400780c */ /* 0x000fe20003f04270 */
[----:B------:R-:W-:Y:S01]  /*5d40*/  @P5 STG.E.U16 desc[UR38][R6.64+0xa2], R65 ;  /* 0x0000a24106005986 */ /* 0x000fe2000c101526 */
[C---:B------:R-:W-:Y:S02]  /*5d50*/  ISETP.GT.AND P4, PT, R3.reuse, RZ, P1 ;  /* 0x000000ff0300720c */ /* 0x040fe40000f84270 */
[----:B------:R-:W-:Y:S02]  /*5d60*/  F2FP.BF16.F32.PACK_AB R66, RZ, R66 ;  /* 0x00000042ff42723e */ /* 0x000fe400000010ff */
[----:B------:R-:W-:Y:S02]  /*5d70*/  ISETP.GT.AND P5, PT, R3, RZ, P0 ;  /* 0x000000ff0300720c */ /* 0x000fe400007a4270 */
[----:B------:R-:W-:Y:S01]  /*5d80*/  F2FP.BF16.F32.PACK_AB R67, RZ, R67 ;  /* 0x00000043ff43723e */ /* 0x000fe200000010ff */
[----:B------:R-:W-:Y:S01]  /*5d90*/  @P2 STG.E.U16 desc[UR38][R8.64+0xa0], R66 ;  /* 0x0000a04208002986 */ /* 0x000fe2000c101526 */
[----:B------:R-:W-:-:S02]  /*5da0*/  F2FP.BF16.F32.PACK_AB R68, RZ, R68 ;  /* 0x00000044ff44723e */ /* 0x000fc400000010ff */
[C---:B------:R-:W-:Y:S01]  /*5db0*/  ISETP.GT.AND P2, PT, R3.reuse, 0x8, P1 ;  /* 0x000000080300780c */ /* 0x040fe20000f44270 */
[----:B------:R-:W-:Y:S01]  /*5dc0*/  @P3 STG.E.U16 desc[UR38][R8.64+0xa2], R67 ;  /* 0x0000a24308003986 */ /* 0x000fe2000c101526 */
[C---:B------:R-:W-:Y:S02]  /*5dd0*/  ISETP.GT.AND P1, PT, R4.reuse, 0x60, PT ;  /* 0x000000600400780c */ /* 0x040fe40003f24270 */
[----:B------:R-:W-:Y:S01]  /*5de0*/  F2FP.BF16.F32.PACK_AB R69, RZ, R69 ;  /* 0x00000045ff45723e */ /* 0x000fe200000010ff */
[----:B------:R-:W-:Y:S01]  /*5df0*/  @P4 STG.E.U16 desc[UR38][R6.64+0xb0], R68 ;  /* 0x0000b04406004986 */ /* 0x000fe2000c101526 */
[C---:B------:R-:W-:Y:S02]  /*5e00*/  ISETP.GT.AND P3, PT, R3.reuse, 0x8, P0 ;  /* 0x000000080300780c */ /* 0x040fe40000764270 */
[----:B------:R-:W-:Y:S01]  /*5e10*/  ISETP.GT.AND P0, PT, R4, 0x61, PT ;  /* 0x000000610400780c */ /* 0x000fe20003f04270 */
[----:B------:R-:W-:Y:S01]  /*5e20*/  @P5 STG.E.U16 desc[UR38][R6.64+0xb2], R69 ;  /* 0x0000b24506005986 */ /* 0x000fe2000c101526 */
[----:B------:R-:W-:-:S02]  /*5e30*/  ISETP.GT.AND P4, PT, R3, RZ, P1 ;  /* 0x000000ff0300720c */ /* 0x000fc40000f84270 */
[C---:B------:R-:W-:Y:S02]  /*5e40*/  ISETP.GT.AND P5, PT, R3.reuse, RZ, P0 ;  /* 0x000000ff0300720c */ /* 0x040fe400007a4270 */
[----:B------:R-:W-:Y:S02]  /*5e50*/  F2FP.BF16.F32.PACK_AB R70, RZ, R70 ;  /* 0x00000046ff46723e */ /* 0x000fe400000010ff */
[----:B------:R-:W-:Y:S02]  /*5e60*/  F2FP.BF16.F32.PACK_AB R71, RZ, R71 ;  /* 0x00000047ff47723e */ /* 0x000fe400000010ff */
[----:B------:R-:W-:Y:S01]  /*5e70*/  F2FP.BF16.F32.PACK_AB R72, RZ, R72 ;  /* 0x00000048ff48723e */ /* 0x000fe200000010ff */
[----:B------:R-:W-:Y:S01]  /*5e80*/  @P2 STG.E.U16 desc[UR38][R8.64+0xb0], R70 ;  /* 0x0000b04608002986 */ /* 0x000fe2000c101526 */
[----:B------:R-:W-:Y:S02]  /*5e90*/  F2FP.BF16.F32.PACK_AB R73, RZ, R73 ;  /* 0x00000049ff49723e */ /* 0x000fe400000010ff */
[C---:B------:R-:W-:Y:S01]  /*5ea0*/  ISETP.GT.AND P1, PT, R3.reuse, 0x8, P1 ;  /* 0x000000080300780c */ /* 0x040fe20000f24270 */
[----:B------:R-:W-:Y:S01]  /*5eb0*/  @P3 STG.E.U16 desc[UR38][R8.64+0xb2], R71 ;  /* 0x0000b24708003986 */ /* 0x000fe2000c101526 */
[----:B------:R-:W-:-:S02]  /*5ec0*/  ISETP.GT.AND P2, PT, R3, 0x8, P0 ;  /* 0x000000080300780c */ /* 0x000fc40000744270 */
[C---:B------:R-:W-:Y:S01]  /*5ed0*/  ISETP.GT.AND P0, PT, R4.reuse, 0x69, PT ;  /* 0x000000690400780c */ /* 0x040fe20003f04270 */
[----:B------:R-:W-:Y:S01]  /*5ee0*/  @P4 STG.E.U16 desc[UR38][R6.64+0xc0], R72 ;  /* 0x0000c04806004986 */ /* 0x000fe2000c101526 */
[----:B------:R-:W-:Y:S02]  /*5ef0*/  ISETP.GT.AND P4, PT, R4, 0x68, PT ;  /* 0x000000680400780c */ /* 0x000fe40003f84270 */
[----:B------:R-:W-:Y:S01]  /*5f00*/  F2FP.BF16.F32.PACK_AB R74, RZ, R74 ;  /* 0x0000004aff4a723e */ /* 0x000fe200000010ff */
[----:B------:R-:W-:Y:S01]  /*5f10*/  @P5 STG.E.U16 desc[UR38][R6.64+0xc2], R73 ;  /* 0x0000c24906005986 */ /* 0x000fe2000c101526 */
[C---:B------:R-:W-:Y:S02]  /*5f20*/  ISETP.GT.AND P5, PT, R3.reuse, RZ, P4 ;  /* 0x000000ff0300720c */ /* 0x040fe400027a4270 */
[----:B------:R-:W-:Y:S01]  /*5f30*/  ISETP.GT.AND P3, PT, R3, RZ, P0 ;  /* 0x000000ff0300720c */ /* 0x000fe20000764270 */
[----:B------:R-:W-:Y:S01]  /*5f40*/  @P1 STG.E.U16 desc[UR38][R8.64+0xc0], R74 ;  /* 0x0000c04a08001986 */ /* 0x000fe2000c101526 */
[----:B------:R-:W-:-:S02]  /*5f50*/  F2FP.BF16.F32.PACK_AB R75, RZ, R75 ;  /* 0x0000004bff4b723e */ /* 0x000fc400000010ff */
[----:B------:R-:W-:Y:S02]  /*5f60*/  F2FP.BF16.F32.PACK_AB R76, RZ, R76 ;  /* 0x0000004cff4c723e */ /* 0x000fe400000010ff */
[C---:B------:R-:W-:Y:S01]  /*5f70*/  ISETP.GT.AND P4, PT, R3.reuse, 0x8, P4 ;  /* 0x000000080300780c */ /* 0x040fe20002784270 */
[----:B------:R-:W-:Y:S01]  /*5f80*/  @P2 STG.E.U16 desc[UR38][R8.64+0xc2], R75 ;  /* 0x0000c24b08002986 */ /* 0x000fe2000c101526 */
[----:B------:R-:W-:Y:S02]  /*5f90*/  F2FP.BF16.F32.PACK_AB R77, RZ, R77 ;  /* 0x0000004dff4d723e */ /* 0x000fe400000010ff */
[C---:B------:R-:W-:Y:S01]  /*5fa0*/  ISETP.GT.AND P2, PT, R4.reuse, 0x71, PT ;  /* 0x000000710400780c */ /* 0x040fe20003f44270 */
[----:B------:R-:W-:Y:S01]  /*5fb0*/  @P5 STG.E.U16 desc[UR38][R6.64+0xd0], R76 ;  /* 0x0000d04c06005986 */ /* 0x000fe2000c101526 */
[----:B------:R-:W-:Y:S02]  /*5fc0*/  ISETP.GT.AND P5, PT, R3, 0x8, P0 ;  /* 0x000000080300780c */ /* 0x000fe400007a4270 */
[C---:B------:R-:W-:Y:S01]  /*5fd0*/  ISETP.GT.AND P1, PT, R4.reuse, 0x78, PT ;  /* 0x000000780400780c */ /* 0x040fe20003f24270 */
[----:B------:R-:W-:Y:S01]  /*5fe0*/  @P3 STG.E.U16 desc[UR38][R6.64+0xd2], R77 ;  /* 0x0000d24d06003986 */ /* 0x000fe2000c101526 */
[----:B------:R-:W-:-:S02]  /*5ff0*/  ISETP.GT.AND P3, PT, R4, 0x70, PT ;  /* 0x000000700400780c */ /* 0x000fc40003f64270 */
[----:B------:R-:W-:Y:S01]  /*6000*/  ISETP.GT.AND P0, PT, R4, 0x79, PT ;  /* 0x000000790400780c */ /* 0x000fe20003f04270 */
[----:B------:R-:W-:Y:S01]  /*6010*/  @P4 IMAD.MOV.U32 R4, RZ, RZ, R8 ;  /* 0x000000ffff044224 */ /* 0x000fe200078e0008 */
[----:B------:R-:W-:Y:S01]  /*6020*/  F2FP.BF16.F32.PACK_AB R78, RZ, R78 ;  /* 0x0000004eff4e723e */ /* 0x000fe200000010ff */
[----:B------:R-:W-:Y:S01]  /*6030*/  @P4 IMAD.MOV.U32 R5, RZ, RZ, R9 ;  /* 0x000000ffff054224 */ /* 0x000fe200078e0009 */
[----:B------:R-:W-:Y:S02]  /*6040*/  F2FP.BF16.F32.PACK_AB R79, RZ, R79 ;  /* 0x0000004fff4f723e */ /* 0x000fe400000010ff */
[----:B------:R-:W-:Y:S02]  /*6050*/  F2FP.BF16.F32.PACK_AB R80, RZ, R80 ;  /* 0x00000050ff50723e */ /* 0x000fe400000010ff */
[----:B------:R0:W-:Y:S01]  /*6060*/  @P4 STG.E.U16 desc[UR38][R4.64+0xd0], R78 ;  /* 0x0000d04e04004986 */ /* 0x0001e2000c101526 */
[----:B------:R-:W-:Y:S02]  /*6070*/  ISETP.GT.AND P4, PT, R3, RZ, P2 ;  /* 0x000000ff0300720c */ /* 0x000fe40001784270 */
[----:B------:R-:W-:-:S02]  /*6080*/  F2FP.BF16.F32.PACK_AB R81, RZ, R81 ;  /* 0x00000051ff51723e */ /* 0x000fc400000010ff */
[----:B------:R-:W-:Y:S02]  /*6090*/  ISETP.GT.AND P2, PT, R3, 0x8, P2 ;  /* 0x000000080300780c */ /* 0x000fe40001744270 */
[----:B------:R-:W-:Y:S02]  /*60a0*/  F2FP.BF16.F32.PACK_AB R82, RZ, R82 ;  /* 0x00000052ff52723e */ /* 0x000fe400000010ff */
[----:B------:R-:W-:Y:S02]  /*60b0*/  F2FP.BF16.F32.PACK_AB R83, RZ, R83 ;  /* 0x00000053ff53723e */ /* 0x000fe400000010ff */
[----:B------:R-:W-:Y:S01]  /*60c0*/  F2FP.BF16.F32.PACK_AB R84, RZ, R84 ;  /* 0x00000054ff54723e */ /* 0x000fe200000010ff */
[----:B0-----:R-:W-:Y:S01]  /*60d0*/  @P5 IMAD.MOV.U32 R4, RZ, RZ, R8 ;  /* 0x000000ffff045224 */ /* 0x001fe200078e0008 */
[----:B------:R-:W-:Y:S01]  /*60e0*/  F2FP.BF16.F32.PACK_AB R85, RZ, R85 ;  /* 0x00000055ff55723e */ /* 0x000fe200000010ff */
[----:B------:R-:W-:Y:S01]  /*60f0*/  @P5 IMAD.MOV.U32 R5, RZ, RZ, R9 ;  /* 0x000000ffff055224 */ /* 0x000fe200078e0009 */
[----:B------:R-:W-:-:S02]  /*6100*/  F2FP.BF16.F32.PACK_AB R86, RZ, R86 ;  /* 0x00000056ff56723e */ /* 0x000fc400000010ff */
[----:B------:R-:W-:Y:S02]  /*6110*/  F2FP.BF16.F32.PACK_AB R87, RZ, R87 ;  /* 0x00000057ff57723e */ /* 0x000fe400000010ff */
[----:B------:R0:W-:Y:S01]  /*6120*/  @P5 STG.E.U16 desc[UR38][R4.64+0xd2], R79 ;  /* 0x0000d24f04005986 */ /* 0x0001e2000c101526 */
[C---:B------:R-:W-:Y:S02]  /*6130*/  ISETP.GT.AND P5, PT, R3.reuse, RZ, P3 ;  /* 0x000000ff0300720c */ /* 0x040fe40001fa4270 */
[----:B------:R-:W-:-:S11]  /*6140*/  ISETP.GT.AND P3, PT, R3, 0x8, P3 ;  /* 0x000000080300780c */ /* 0x000fd60001f64270 */
[----:B0-----:R-:W-:Y:S02]  /*6150*/  @P5 IMAD.MOV.U32 R4, RZ, RZ, R6 ;  /* 0x000000ffff045224 */ /* 0x001fe400078e0006 */
[----:B------:R-:W-:-:S05]  /*6160*/  @P5 IMAD.MOV.U32 R5, RZ, RZ, R7 ;  /* 0x000000ffff055224 */ /* 0x000fca00078e0007 */
[----:B------:R0:W-:Y:S01]  /*6170*/  @P5 STG.E.U16 desc[UR38][R4.64+0xe0], R80 ;  /* 0x0000e05004005986 */ /* 0x0001e2000c101526 */
[C---:B------:R-:W-:Y:S02]  /*6180*/  ISETP.GT.AND P5, PT, R3.reuse, RZ, P0 ;  /* 0x000000ff0300720c */ /* 0x040fe400007a4270 */
[----:B------:R-:W-:Y:S01]  /*6190*/  ISETP.GT.AND P0, PT, R3, 0x8, P0 ;  /* 0x000000080300780c */ /* 0x000fe20000704270 */
[----:B0-----:R-:W-:Y:S02]  /*61a0*/  @P4 IMAD.MOV.U32 R4, RZ, RZ, R6 ;  /* 0x000000ffff044224 */ /* 0x001fe400078e0006 */
[----:B------:R-:W-:-:S05]  /*61b0*/  @P4 IMAD.MOV.U32 R5, RZ, RZ, R7 ;  /* 0x000000ffff054224 */ /* 0x000fca00078e0007 */
[----:B------:R0:W-:Y:S01]  /*61c0*/  @P4 STG.E.U16 desc[UR38][R4.64+0xe2], R81 ;  /* 0x0000e25104004986 */ /* 0x0001e2000c101526 */
[C---:B------:R-:W-:Y:S02]  /*61d0*/  ISETP.GT.AND P4, PT, R3.reuse, RZ, P1 ;  /* 0x000000ff0300720c */ /* 0x040fe40000f84270 */
[----:B------:R-:W-:Y:S01]  /*61e0*/  ISETP.GT.AND P1, PT, R3, 0x8, P1 ;  /* 0x000000080300780c */ /* 0x000fe20000f24270 */
[----:B0-----:R-:W-:Y:S02]  /*61f0*/  @P3 IMAD.MOV.U32 R4, RZ, RZ, R8 ;  /* 0x000000ffff043224 */ /* 0x001fe400078e0008 */
[----:B------:R-:W-:-:S05]  /*6200*/  @P3 IMAD.MOV.U32 R5, RZ, RZ, R9 ;  /* 0x000000ffff053224 */ /* 0x000fca00078e0009 */
[----:B------:R0:W-:Y:S02]  /*6210*/  @P3 STG.E.U16 desc[UR38][R4.64+0xe0], R82 ;  /* 0x0000e05204003986 */ /* 0x0001e4000c101526 */
[----:B0-----:R-:W-:Y:S02]  /*6220*/  @P2 IMAD.MOV.U32 R4, RZ, RZ, R8 ;  /* 0x000000ffff042224 */ /* 0x001fe400078e0008 */
[----:B------:R-:W-:-:S05]  /*6230*/  @P2 IMAD.MOV.U32 R5, RZ, RZ, R9 ;  /* 0x000000ffff052224 */ /* 0x000fca00078e0009 */
[----:B------:R0:W-:Y:S02]  /*6240*/  @P2 STG.E.U16 desc[UR38][R4.64+0xe2], R83 ;  /* 0x0000e25304002986 */ /* 0x0001e4000c101526 */
[----:B0-----:R-:W-:Y:S02]  /*6250*/  @P4 IMAD.MOV.U32 R4, RZ, RZ, R6 ;  /* 0x000000ffff044224 */ /* 0x001fe400078e0006 */
[----:B------:R-:W-:-:S05]  /*6260*/  @P4 IMAD.MOV.U32 R5, RZ, RZ, R7 ;  /* 0x000000ffff054224 */ /* 0x000fca00078e0007 */
[----:B------:R0:W-:Y:S04]  /*6270*/  @P4 STG.E.U16 desc[UR38][R4.64+0xf0], R84 ;  /* 0x0000f05404004986 */ /* 0x0001e8000c101526 */
[----:B------:R1:W-:Y:S01]  /*6280*/  @P5 STG.E.U16 desc[UR38][R6.64+0xf2], R85 ;  /* 0x0000f25506005986 */ /* 0x0003e2000c101526 */
[----:B0-----:R-:W-:Y:S02]  /*6290*/  @P1 IMAD.MOV.U32 R4, RZ, RZ, R8 ;  /* 0x000000ffff041224 */ /* 0x001fe400078e0008 */
[----:B------:R-:W-:-:S05]  /*62a0*/  @P1 IMAD.MOV.U32 R5, RZ, RZ, R9 ;  /* 0x000000ffff051224 */ /* 0x000fca00078e0009 */
[----:B------:R1:W-:Y:S04]  /*62b0*/  @P1 STG.E.U16 desc[UR38][R4.64+0xf0], R86 ;  /* 0x0000f05604001986 */ /* 0x0003e8000c101526 */
[----:B------:R1:W-:Y:S02]  /*62c0*/  @P0 STG.E.U16 desc[UR38][R8.64+0xf2], R87 ;  /* 0x0000f25708000986 */ /* 0x0003e4000c101526 */
.L_x_160:
[----:B------:R-:W-:Y:S05]  /*62d0*/  BSYNC B0 ;  /* 0x0000000000007941 */ /* 0x000fea0003800000 */
.L_x_34:
[----:B------:R-:W-:Y:S01]  /*62e0*/  IADD3 R16, P0, R16, UR36, RZ ;  /* 0x0000002410107c10 */ /* 0x000fe2000ff1e0ff */
[----:B------:R-:W-:Y:S01]  /*62f0*/  ULDC.64 UR4, c[0x0][0x650] ;  /* 0x0001940000047ab9 */ /* 0x000fe20000000a00 */
[----:B------:R-:W-:Y:S01]  /*6300*/  PRMT R3, RZ, 0x7610, R3 ;  /* 0x00007610ff037816 */ /* 0x000fe20000000003 */
[----:B------:R-:W-:Y:S01]  /*6310*/  IMAD.MOV.U32 R100, RZ, RZ, -0x1 ;  /* 0xffffffffff647424 */ /* 0x000fe200078e00ff */
[----:B------:R-:W-:Y:S01]  /*6320*/  IADD3.X R17, R17, UR42, RZ, P0, !PT ;  /* 0x0000002a11117c10 */ /* 0x000fe200087fe4ff */
[----:B------:R-:W-:Y:S01]  /*6330*/  IMAD.MOV.U32 R101, RZ, RZ, -0x1 ;  /* 0xffffffffff657424 */ /* 0x000fe200078e00ff */
[----:B------:R-:W-:-:S04]  /*6340*/  ISETP.GE.U32.AND P0, PT, R16, UR4, PT ;  /* 0x0000000410007c0c */ /* 0x000fc8000bf06070 */
[----:B------:R-:W-:-:S13]  /*6350*/  ISETP.GE.U32.AND.EX P0, PT, R17, UR5, PT, P0 ;  /* 0x0000000511007c0c */ /* 0x000fda000bf06100 */
[----:B------:R-:W-:Y:S05]  /*6360*/  @P0 BRA `(.L_x_161) ;  /* 0x00000004004c0947 */ /* 0x000fea0003800000 */
[----:B------:R-:W0:Y:S01]  /*6370*/  LDC.64 R10, c[0x0][0x628] ;  /* 0x00018a00ff0a7b82 */ /* 0x000e220000000a00 */
[----:B---3--:R-:W3:Y:S01]  /*6380*/  S2R R12, SR_CTAID.X ;  /* 0x00000000000c7919 */ /* 0x008ee20000002500 */
[----:B-12-4-:R-:W-:Y:S02]  /*6390*/  IMAD.MOV.U32 R8, RZ, RZ, R16 ;  /* 0x000000ffff087224 */ /* 0x016fe400078e0010 */
[----:B------:R-:W-:Y:S01]  /*63a0*/  IMAD.MOV.U32 R9, RZ, RZ, R17 ;  /* 0x000000ffff097224 */ /* 0x000fe200078e0011 */
[----:B------:R-:W1:Y:S03]  /*63b0*/  S2R R20, SR_CTAID.Y ;  /* 0x0000000000147919 */ /* 0x000e660000002600 */
[----:B------:R-:W2:Y:S08]  /*63c0*/  LDC R0, c[0x0][0x630] ;  /* 0x00018c00ff007b82 */ /* 0x000eb00000000800 */
[----:B------:R-:W4:Y:S01]  /*63d0*/  LDC.64 R14, c[0x0][0x620] ;  /* 0x00018800ff0e7b82 */ /* 0x000f220000000a00 */
[----:B0-----:R-:W-:-:S04]  /*63e0*/  ISETP.NE.U32.AND P0, PT, R10, RZ, PT ;  /* 0x000000ff0a00720c */ /* 0x001fc80003f05070 */
[----:B------:R-:W-:-:S13]  /*63f0*/  ISETP.NE.AND.EX P0, PT, R11, RZ, PT, P0 ;  /* 0x000000ff0b00720c */ /* 0x000fda0003f05300 */
[----:B-1234-:R-:W-:Y:S05]  /*6400*/  @!P0 BRA `(.L_x_162) ;  /* 0x0000000000288947 */ /* 0x01efea0003800000 */
        /* <DEDUP_REMOVED lines=10> */
.L_x_162:
[-CC-:B------:R-:W-:Y:S01]  /*64b0*/  SHF.R.U64 R101, R8, R0.reuse, R9.reuse ;  /* 0x0000000008657219 */ /* 0x180fe20000001209 */
[----:B------:R-:W0:Y:S01]  /*64c0*/  LDC.64 R26, c[0x0][0x640] ;  /* 0x00019000ff1a7b82 */ /* 0x000e220000000a00 */
[----:B------:R-:W-:Y:S01]  /*64d0*/  SHF.R.U32.HI R0, RZ, R0, R9 ;  /* 0x00000000ff007219 */ /* 0x000fe20000011609 */
[----:B------:R-:W-:Y:S01]  /*64e0*/  ULDC UR4, c[0x0][0x150] ;  /* 0x0000540000047ab9 */ /* 0x000fe20000000800 */
[----:B------:R-:W-:Y:S02]  /*64f0*/  IADD3 R3, P0, RZ, -R101, RZ ;  /* 0x80000065ff037210 */ /* 0x000fe40007f1e0ff */
[----:B------:R-:W-:-:S03]  /*6500*/  I2FP.F32.U32 R7, R12 ;  /* 0x0000000c00077245 */ /* 0x000fc60000201000 */
[----:B------:R-:W1:Y:S01]  /*6510*/  LDC R6, c[0x0][0x618] ;  /* 0x00018600ff067b82 */ /* 0x000e620000000800 */
[----:B------:R-:W-:Y:S02]  /*6520*/  IMAD.X R5, RZ, RZ, ~R0, P0 ;  /* 0x000000ffff057224 */ /* 0x000fe400000e0e00 */
[----:B------:R-:W-:Y:S01]  /*6530*/  FMUL R7, R7, UR4 ;  /* 0x0000000407077c20 */ /* 0x000fe20008400000 */
[----:B------:R-:W-:Y:S01]  /*6540*/  ULDC UR4, c[0x0][0x154] ;  /* 0x0000550000047ab9 */ /* 0x000fe20000000800 */
[-C--:B------:R-:W-:Y:S02]  /*6550*/  IMAD R0, R5, R14.reuse, RZ ;  /* 0x0000000e05007224 */ /* 0x080fe400078e02ff */
[C---:B------:R-:W-:Y:S01]  /*6560*/  IMAD.WIDE.U32 R4, R3.reuse, R14, R16 ;  /* 0x0000000e03047225 */ /* 0x040fe200078e0010 */
[----:B------:R-:W2:Y:S01]  /*6570*/  LDC R8, c[0x0][0x608] ;  /* 0x00018200ff087b82 */ /* 0x000ea20000000800 */
[----:B------:R-:W3:Y:S02]  /*6580*/  F2I.U32.TRUNC.NTZ R7, R7 ;  /* 0x0000000700077305 */ /* 0x000ee4000020f000 */
[----:B------:R-:W-:Y:S01]  /*6590*/  IMAD R3, R3, R15, R0 ;  /* 0x0000000f03037224 */ /* 0x000fe200078e0200 */
[----:B------:R-:W-:-:S03]  /*65a0*/  I2FP.F32.U32 R0, R20 ;  /* 0x0000001400007245 */ /* 0x000fc60000201000 */
[----:B------:R-:W-:Y:S01]  /*65b0*/  IMAD.IADD R3, R5, 0x1, R3 ;  /* 0x0000000105037824 */ /* 0x000fe200078e0203 */
[----:B------:R-:W4:Y:S01]  /*65c0*/  LDC R11, c[0x0][0x658] ;  /* 0x00019600ff0b7b82 */ /* 0x000f220000000800 */
[----:B0-----:R-:W-:-:S04]  /*65d0*/  ISETP.NE.U32.AND P0, PT, R26, RZ, PT ;  /* 0x000000ff1a00720c */ /* 0x001fc80003f05070 */
[----:B------:R-:W-:-:S03]  /*65e0*/  ISETP.NE.AND.EX P0, PT, R27, RZ, PT, P0 ;  /* 0x000000ff1b00720c */ /* 0x000fc60003f05300 */
[----:B------:R-:W0:Y:S01]  /*65f0*/  LDC R9, c[0x0][0x144] ;  /* 0x00005100ff097b82 */ /* 0x000e220000000800 */
[-C--:B-1----:R-:W-:Y:S01]  /*6600*/  SHF.R.U64 R10, R4, R6.reuse, R3 ;  /* 0x00000006040a7219 */ /* 0x082fe20000001203 */
[----:B---3--:R-:W-:Y:S01]  /*6610*/  IMAD.MOV R7, RZ, RZ, -R7 ;  /* 0x000000ffff077224 */ /* 0x008fe200078e0a07 */
[----:B------:R-:W-:Y:S01]  /*6620*/  SHF.R.U32.HI R3, RZ, R6, R3 ;  /* 0x00000006ff037219 */ /* 0x000fe20000011603 */
[----:B------:R-:W-:-:S04]  /*6630*/  FMUL R6, R0, UR4 ;  /* 0x0000000400067c20 */ /* 0x000fc80008400000 */
[----:B------:R-:W1:Y:S01]  /*6640*/  LDC R21, c[0x0][0x148] ;  /* 0x00005200ff157b82 */ /* 0x000e620000000800 */
[----:B------:R3:W0:Y:S01]  /*6650*/  F2I.U32.TRUNC.NTZ R14, R6 ;  /* 0x00000006000e7305 */ /* 0x000622000020f000 */
[-CC-:B--2---:R-:W-:Y:S02]  /*6660*/  SHF.R.U64 R13, R10, R8.reuse, R3.reuse ;  /* 0x000000080a0d7219 */ /* 0x184fe40000001203 */
[----:B------:R-:W-:-:S04]  /*6670*/  SHF.R.U32.HI R0, RZ, R8, R3 ;  /* 0x00000008ff007219 */ /* 0x000fc80000011603 */
[----:B-----5:R-:W2:Y:S01]  /*6680*/  LDC R24, c[0x0][0x648] ;  /* 0x00019200ff187b82 */ /* 0x020ea20000000800 */
[-CC-:B----4-:R-:W-:Y:S02]  /*6690*/  SHF.R.U64 R15, R13, R11.reuse, R0.reuse ;  /* 0x0000000b0d0f7219 */ /* 0x190fe40000001200 */
[----:B------:R-:W-:-:S03]  /*66a0*/  SHF.R.U32.HI R5, RZ, R11, R0 ;  /* 0x0000000bff057219 */ /* 0x000fc60000011600 */
[----:B------:R-:W-:Y:S02]  /*66b0*/  IMAD.MOV.U32 R4, RZ, RZ, R15 ;  /* 0x000000ffff047224 */ /* 0x000fe400078e000f */
[----:B------:R-:W4:Y:S01]  /*66c0*/  LDC R28, c[0x0][0x638] ;  /* 0x00018e00ff1c7b82 */ /* 0x000f220000000800 */
[----:B0-----:R-:W-:-:S07]  /*66d0*/  IMAD R25, R9, R7, R12 ;  /* 0x0000000709197224 */ /* 0x001fce00078e020c */
[----:B------:R-:W0:Y:S08]  /*66e0*/  LDC R29, c[0x0][0x610] ;  /* 0x00018400ff1d7b82 */ /* 0x000e300000000800 */
[----:B------:R-:W0:Y:S01]  /*66f0*/  LDC R30, c[0x0][0x600] ;  /* 0x00018000ff1e7b82 */ /* 0x000e220000000800 */
[----:B-123--:R-:W-:Y:S05]  /*6700*/  @!P0 BRA `(.L_x_163) ;  /* 0x0000000000288947 */ /* 0x00efea0003800000 */
[----:B------:R-:W1:Y:S02]  /*6710*/  LDC R0, c[0x0][0x64c] ;  /* 0x00019300ff007b82 */ /* 0x000e640000000800 */
[----:B-1----:R-:W-:-:S05]  /*6720*/  IADD3 R3, P0, R15, R0, RZ ;  /* 0x000000000f037210 */ /* 0x002fca0007f1e0ff */
        /* <DEDUP_REMOVED lines=8> */
.L_x_163:
[----:B------:R-:W-:Y:S01]  /*67b0*/  ISETP.NE.AND P0, PT, R2, 0x1, PT ;  /* 0x000000010200780c */ /* 0x000fe20003f05270 */
[----:B------:R-:W-:Y:S01]  /*67c0*/  IMAD.MOV R14, RZ, RZ, -R14 ;  /* 0x000000ffff0e7224 */ /* 0x000fe200078e0a0e */
[----:B------:R-:W-:Y:S02]  /*67d0*/  SHF.R.U64 R3, R4, R24, R5 ;  /* 0x0000001804037219 */ /* 0x000fe40000001205 */
[----:B------:R-:W-:Y:S02]  /*67e0*/  LOP3.LUT R0, R13, R98, RZ, 0xc0, !PT ;  /* 0x000000620d007212 */ /* 0x000fe400078ec0ff */
[----:B------:R-:W-:Y:S01]  /*67f0*/  LOP3.LUT R10, R10, R97, RZ, 0xc0, !PT ;  /* 0x000000610a0a7212 */ /* 0x000fe200078ec0ff */
[----:B------:R-:W-:Y:S02]  /*6800*/  IMAD.MOV R4, RZ, RZ, -R3 ;  /* 0x000000ffff047224 */ /* 0x000fe400078e0a03 */
[----:B------:R-:W-:Y:S02]  /*6810*/  IMAD R0, R93, R3, R0 ;  /* 0x000000035d007224 */ /* 0x000fe400078e0200 */
[----:B----4-:R-:W-:-:S02]  /*6820*/  IMAD R3, R4, R28, R15 ;  /* 0x0000001c04037224 */ /* 0x010fc400078e020f */
[----:B------:R-:W-:Y:S02]  /*6830*/  @P0 IMAD R25, R21, R14, R20 ;  /* 0x0000000e15190224 */ /* 0x000fe400078e0214 */
[----:B0-----:R-:W-:Y:S02]  /*6840*/  IMAD R5, R3, R30, R10 ;  /* 0x0000001e03057224 */ /* 0x001fe400078e020a */
[----:B------:R-:W-:Y:S02]  /*6850*/  IMAD R0, R0, R29, R25 ;  /* 0x0000001d00007224 */ /* 0x000fe400078e0219 */
[----:B------:R-:W-:-:S03]  /*6860*/  IMAD.MOV.U32 R4, RZ, RZ, 0x1 ;  /* 0x00000001ff047424 */ /* 0x000fc600078e00ff */
[----:B------:R-:W-:Y:S02]  /*6870*/  SEL R100, R5, R0, !P0 ;  /* 0x0000000005647207 */ /* 0x000fe40004000000 */
[----:B------:R-:W-:Y:S02]  /*6880*/  PRMT R3, R4, 0x7610, R3 ;  /* 0x0000761004037816 */ /* 0x000fe40000000003 */
[----:B------:R-:W-:-:S07]  /*6890*/  SEL R0, R0, R5, !P0 ;  /* 0x0000000500007207 */ /* 0x000fce0004000000 */
.L_x_161:
[----:B------:R-:W-:Y:S01]  /*68a0*/  UIMAD.WIDE.U32 UR4, UR41, 0x24924925, URZ ;  /* 0x24924925290478a5 */ /* 0x000fe2000f8e003f */
[----:B------:R-:W-:Y:S01]  /*68b0*/  LOP3.LUT P0, RZ, R3, 0xff, RZ, 0xc0, !PT ;  /* 0x000000ff03ff7812 */ /* 0x000fe2000780c0ff */
[----:B------:R-:W-:Y:S02]  /*68c0*/  IMAD.MOV.U32 R103, RZ, RZ, R0 ;  /* 0x000000ffff677224 */ /* 0x000fe400078e0000 */
[----:B------:R-:W-:-:S04]  /*68d0*/  UIADD3 UR4, UR41, -UR5, URZ ;  /* 0x8000000529047290 */ /* 0x000fc8000fffe03f */
[----:B------:R-:W-:-:S04]  /*68e0*/  ULEA.HI UR4, UR4, UR5, URZ, 0x1f ;  /* 0x0000000504047291 */ /* 0x000fc8000f8ff83f */
[----:B------:R-:W-:-:S04]  /*68f0*/  USHF.R.U32.HI UR4, URZ, 0x2, UR4 ;  /* 0x000000023f047899 */ /* 0x000fc80008011604 */
[----:B------:R-:W-:Y:S01]  /*6900*/  UIMAD UR41, UR4, -0x7, UR41 ;  /* 0xfffffff9042978a4 */ /* 0x000fe2000f8e0229 */
[----:B------:R-:W-:Y:S11]  /*6910*/  @P0 BRA `(.L_x_164) ;  /* 0xffffffa800f00947 */ /* 0x000ff6000383ffff */
[----:B------:R-:W-:Y:S05]  /*6920*/  EXIT ;  /* 0x000000000000794d */ /* 0x000fea0003800000 */
.L_x_7:
        /* <DEDUP_REMOVED lines=26> */
.L_x_166:
[----:B------:R-:W0:Y:S01]  /*6ad0*/  LDC.64 R30, c[0x0][0x640] ;  /* 0x00019000ff1e7b82 */ /* 0x000e220000000a00 */
[-CC-:B------:R-:W-:Y:S01]  /*6ae0*/  SHF.R.U64 R22, R14, R8.reuse, R15.reuse ;  /* 0x000000080e167219 */ /* 0x180fe2000000120f */
[----:B------:R-:W-:Y:S01]  /*6af0*/  IMAD.MOV.U32 R27, RZ, RZ, 0x1 ;  /* 0x00000001ff1b7424 */ /* 0x000fe200078e00ff */
[----:B------:R-:W-:Y:S02]  /*6b00*/  SHF.R.U32.HI R7, RZ, R8, R15 ;  /* 0x00000008ff077219 */ /* 0x000fe4000001160f */
[----:B------:R-:W-:-:S03]  /*6b10*/  IADD3 R13, P0, RZ, -R22, RZ ;  /* 0x80000016ff0d7210 */ /* 0x000fc60007f1e0ff */
[----:B------:R-:W1:Y:S02]  /*6b20*/  LDC R12, c[0x0][0x618] ;  /* 0x00018600ff0c7b82 */ /* 0x000e640000000800 */
[----:B------:R-:W-:Y:S02]  /*6b30*/  IMAD.X R7, RZ, RZ, ~R7, P0 ;  /* 0x000000ffff077224 */ /* 0x000fe400000e0e07 */
[----:B------:R-:W-:-:S04]  /*6b40*/  IMAD.WIDE.U32 R10, R13, R24, R16 ;  /* 0x000000180d0a7225 */ /* 0x000fc800078e0010 */
[----:B------:R-:W2:Y:S01]  /*6b50*/  LDC R14, c[0x0][0x608] ;  /* 0x00018200ff0e7b82 */ /* 0x000ea20000000800 */
[----:B------:R-:W-:-:S04]  /*6b60*/  IMAD R8, R7, R24, RZ ;  /* 0x0000001807087224 */ /* 0x000fc800078e02ff */
[----:B------:R-:W-:-:S03]  /*6b70*/  IMAD R7, R13, R25, R8 ;  /* 0x000000190d077224 */ /* 0x000fc600078e0208 */
[----:B------:R-:W3:Y:S01]  /*6b80*/  LDC R28, c[0x0][0x658] ;  /* 0x00019600ff1c7b82 */ /* 0x000ee20000000800 */
[----:B------:R-:W-:Y:S01]  /*6b90*/  IMAD.IADD R7, R11, 0x1, R7 ;  /* 0x000000010b077824 */ /* 0x000fe200078e0207 */
[----:B0-----:R-:W-:Y:S01]  /*6ba0*/  ISETP.NE.U32.AND P0, PT, R30, RZ, PT ;  /* 0x000000ff1e00720c */ /* 0x001fe20003f05070 */
[----:B------:R-:W-:-:S03]  /*6bb0*/  IMAD.MOV.U32 R11, RZ, RZ, -0x1 ;  /* 0xffffffffff0b7424 */ /* 0x000fc600078e00ff */
        /* <DEDUP_REMOVED lines=8> */
[-C--:B---3--:R-:W-:Y:S02]  /*6c40*/  SHF.L.U32 R10, R11, R28.reuse, RZ ;  /* 0x0000001c0b0a7219 */ /* 0x088fe400000006ff */
[--C-:B------:R-:W-:Y:S02]  /*6c50*/  SHF.R.U64 R26, R24, R28, R7.reuse ;  /* 0x0000001c181a7219 */ /* 0x100fe40000001207 */
[----:B------:R-:W-:Y:S02]  /*6c60*/  LOP3.LUT R29, RZ, R10, RZ, 0x33, !PT ;  /* 0x0000000aff1d7212 */ /* 0x000fe400078e33ff */
[----:B------:R-:W-:Y:S01]  /*6c70*/  SHF.R.U32.HI R11, RZ, R28, R7 ;  /* 0x0000001cff0b7219 */ /* 0x000fe20000011607 */
[----:B------:R-:W3:Y:S01]  /*6c80*/  LDC R32, c[0x0][0x610] ;  /* 0x00018400ff207b82 */ /* 0x000ee20000000800 */
[----:B------:R-:W-:Y:S01]  /*6c90*/  IMAD.MOV.U32 R10, RZ, RZ, R26 ;  /* 0x000000ffff0a7224 */ /* 0x000fe200078e001a */
[----:B------:R-:W-:Y:S06]  /*6ca0*/  @!P0 BRA `(.L_x_167) ;  /* 0x0000000000288947 */ /* 0x000fec0003800000 */
        /* <DEDUP_REMOVED lines=10> */
.L_x_167:
[----:B------:R-:W-:Y:S02]  /*6d50*/  ISETP.NE.AND P0, PT, R2, 0x1, PT ;  /* 0x000000010200780c */ /* 0x000fe40003f05270 */
[----:B-1----:R-:W-:Y:S01]  /*6d60*/  SHF.R.U64 R8, R10, R8, R11 ;  /* 0x000000080a087219 */ /* 0x002fe2000000120b */
[----:B0-----:R-:W-:Y:S01]  /*6d70*/  VIADD R11, R21, 0xffffffff ;  /* 0xffffffff150b7836 */ /* 0x001fe20000000000 */
[----:B------:R-:W-:Y:S02]  /*6d80*/  SHF.L.U32 R27, R27, R28, RZ ;  /* 0x0000001c1b1b7219 */ /* 0x000fe400000006ff */
[----:B------:R-:W-:Y:S01]  /*6d90*/  LOP3.LUT R5, R24, R29, RZ, 0xc0, !PT ;  /* 0x0000001d18057212 */ /* 0x000fe200078ec0ff */
[----:B------:R-:W-:-:S04]  /*6da0*/  IMAD.MOV R7, RZ, RZ, -R8 ;  /* 0x000000ffff077224 */ /* 0x000fc800078e0a08 */
[----:B------:R-:W-:Y:S02]  /*6db0*/  IMAD R5, R27, R8, R5 ;  /* 0x000000081b057224 */ /* 0x000fe400078e0205 */
[----:B------:R-:W-:Y:S01]  /*6dc0*/  @P0 IMAD R6, R9, R23, R4 ;  /* 0x0000001709060224 */ /* 0x000fe200078e0204 */
[----:B------:R-:W-:Y:S01]  /*6dd0*/  LOP3.LUT R9, R20, R11, RZ, 0xc0, !PT ;  /* 0x0000000b14097212 */ /* 0x000fe200078ec0ff */
[----:B--2---:R-:W-:Y:S02]  /*6de0*/  IMAD R4, R7, R25, R26 ;  /* 0x0000001907047224 */ /* 0x004fe400078e021a */
[----:B---3--:R-:W-:Y:S02]  /*6df0*/  IMAD R6, R5, R32, R6 ;  /* 0x0000002005067224 */ /* 0x008fe400078e0206 */
[----:B------:R-:W-:Y:S02]  /*6e00*/  IMAD R5, R4, R21, R9 ;  /* 0x0000001504057224 */ /* 0x000fe400078e0209 */
[----:B------:R-:W-:-:S02]  /*6e10*/  IMAD.MOV.U32 R8, RZ, RZ, 0x1 ;  /* 0x00000001ff087424 */ /* 0x000fc400078e00ff */
[----:B------:R-:W-:Y:S01]  /*6e20*/  IMAD.MOV.U32 R7, RZ, RZ, R22 ;  /* 0x000000ffff077224 */ /* 0x000fe200078e0016 */
[----:B------:R-:W-:Y:S02]  /*6e30*/  SEL R21, R5, R6, !P0 ;  /* 0x0000000605157207 */ /* 0x000fe40004000000 */
[----:B------:R-:W-:-:S07]  /*6e40*/  SEL R20, R6, R5, !P0 ;  /* 0x0000000506147207 */ /* 0x000fce0004000000 */
.L_x_165:
[----:B------:R-:W-:-:S08]  /*6e50*/  NOP ;  /* 0x0000000000007918 */ /* 0x000fd00000000000 */
[----:B------:R-:W0:-:S00]  /*6e60*/  USETMAXREG.DEALLOC.CTAPOOL 0x28 ;  /* 0x00000028000079c8 */ /* 0x000e0000080e0500 */
[----:B0-----:R-:W-:-:S13]  /*6e70*/  ISETP.NE.AND P0, PT, R3, RZ, PT ;  /* 0x000000ff0300720c */ /* 0x001fda0003f05270 */
[----:B------:R-:W-:Y:S05]  /*6e80*/  @P0 EXIT ;  /* 0x000000000000094d */ /* 0x000fea0003800000 */
[----:B------:R-:W-:Y:S01]  /*6e90*/  LOP3.LUT P0, RZ, R8, 0xff, RZ, 0xc0, !PT ;  /* 0x000000ff08ff7812 */ /* 0x000fe2000780c0ff */
[----:B------:R-:W-:Y:S02]  /*6ea0*/  IMAD.MOV.U32 R3, RZ, RZ, 0x1 ;  /* 0x00000001ff037424 */ /* 0x000fe400078e00ff */
[----:B------:R-:W-:-:S10]  /*6eb0*/  IMAD.MOV.U32 R8, RZ, RZ, RZ ;  /* 0x000000ffff087224 */ /* 0x000fd400078e00ff */
[----:B------:R-:W-:Y:S05]  /*6ec0*/  @!P0 BRA `(.L_x_168) ;  /* 0x0000000c00308947 */ /* 0x000fea0003800000 */
[----:B------:R-:W0:Y:S01]  /*6ed0*/  LDC R3, c[0x0][0x28c] ;  /* 0x0000a300ff037b82 */ /* 0x000e220000000800 */
[----:B------:R-:W1:Y:S01]  /*6ee0*/  S2R R13, SR_CgaCtaId ;  /* 0x00000000000d7919 */ /* 0x000e620000008800 */
[----:B------:R-:W-:Y:S01]  /*6ef0*/  ULDC UR5, c[0x0][0x658] ;  /* 0x0001960000057ab9 */ /* 0x000fe20000000800 */
[----:B------:R-:W-:Y:S01]  /*6f00*/  UMOV UR6, 0xffffffff ;  /* 0xffffffff00067882 */ /* 0x000fe20000000000 */
[----:B------:R-:W-:Y:S01]  /*6f10*/  BSSY B0, `(.L_x_168) ;  /* 0x00000c7000007945 */ /* 0x000fe20003800000 */
[----:B------:R-:W-:Y:S01]  /*6f20*/  USHF.L.U32 UR6, UR6, UR5, URZ ;  /* 0x0000000506067299 */ /* 0x000fe2000800063f */
[----:B------:R-:W-:Y:S01]  /*6f30*/  IMAD.MOV.U32 R10, RZ, RZ, 0x1 ;  /* 0x00000001ff0a7424 */ /* 0x000fe200078e00ff */
[----:B------:R-:W-:Y:S01]  /*6f40*/  LOP3.LUT R9, R18, 0x2, RZ, 0xfc, !PT ;  /* 0x0000000212097812 */ /* 0x000fe200078efcff */
[----:B------:R-:W-:Y:S01]  /*6f50*/  IMAD.MOV.U32 R8, RZ, RZ, RZ ;  /* 0x000000ffff087224 */ /* 0x000fe200078e00ff */
[----:B------:R-:W-:Y:S01]  /*6f60*/  ULDC UR4, c[0x0][0x600] ;  /* 0x0001800000047ab9 */ /* 0x000fe20000000800 */
[----:B------:R-:W-:Y:S01]  /*6f70*/  UMOV UR7, 0x1 ;  /* 0x0000000100077882 */ /* 0x000fe20000000000 */
[----:B------:R-:W-:-:S02]  /*6f80*/  UIADD3 UR15, UR4, -0x1, URZ ;  /* 0xffffffff040f7890 */ /* 0x000fc4000fffe03f */
[----:B------:R-:W-:Y:S02]  /*6f90*/  USHF.L.U32 UR17, UR7, UR5, URZ ;  /* 0x0000000507117299 */ /* 0x000fe4000800063f */
[----:B------:R-:W-:Y:S01]  /*6fa0*/  ULOP3.LUT UR16, URZ, UR6, URZ, 0x33, !UPT ;  /* 0x000000063f107292 */ /* 0x000fe2000f8e333f */
[----:B------:R-:W-:Y:S01]  /*6fb0*/  ULDC.64 UR20, c[0x0][0x198] ;  /* 0x0000660000147ab9 */ /* 0x000fe20000000a00 */
[----:B0-----:R-:W-:-:S05]  /*6fc0*/  VIADD R3, R3, 0x3f ;  /* 0x0000003f03037836 */ /* 0x001fca0000000000 */
[----:B------:R-:W-:-:S04]  /*6fd0*/  SHF.R.S32.HI R4, RZ, 0x1f, R3 ;  /* 0x0000001fff047819 */ /* 0x000fc80000011403 */
[----:B------:R-:W-:Y:S01]  /*6fe0*/  LEA.HI R4, R4, R3, RZ, 0x6 ;  /* 0x0000000304047211 */ /* 0x000fe200078f30ff */
[C---:B-1----:R-:W-:Y:S02]  /*6ff0*/  IMAD.SHL.U32 R12, R13.reuse, 0x40, RZ ;  /* 0x000000400d0c7824 */ /* 0x042fe400078e00ff */
[----:B------:R-:W-:Y:S01]  /*7000*/  IMAD.SHL.U32 R13, R13, 0x1000, RZ ;  /* 0x000010000d0d7824 */ /* 0x000fe200078e00ff */
[----:B------:R-:W-:Y:S01]  /*7010*/  SHF.R.S32.HI R11, RZ, 0x6, R4 ;  /* 0x00000006ff0b7819 */ /* 0x000fe20000011404 */
[----:B------:R-:W-:Y:S01]  /*7020*/  IMAD.MOV.U32 R3, RZ, RZ, 0x1 ;  /* 0x00000001ff037424 */ /* 0x000fe200078e00ff */
[----:B------:R-:W-:Y:S02]  /*7030*/  LOP3.LUT R12, R12, 0x40, RZ, 0xc0, !PT ;  /* 0x000000400c0c7812 */ /* 0x000fe400078ec0ff */
[----:B------:R-:W-:Y:S01]  /*7040*/  LOP3.LUT R13, R13, 0x1000, RZ, 0xc0, !PT ;  /* 0x000010000d0d7812 */ /* 0x000fe200078ec0ff */
[----:B------:R-:W-:-:S07]  /*7050*/  VIADD R19, R11, 0x1 ;  /* 0x000000010b137836 */ /* 0x000fce0000000000 */
.L_x_179:
[----:B------:R-:W-:-:S03]  /*7060*/  UMOV UR4, 0xffffffff ;  /* 0xffffffff00047882 */ /* 0x000fc60000000000 */
[----:B------:R-:W-:Y:S05]  /*7070*/  BRA.DIV UR4, `(.L_x_169) ;  /* 0x0000001204187947 */ /* 0x000fea000b800000 */
[----:B------:R-:W-:-:S13]  /*7080*/  ELECT P6, URZ, PT ;  /* 0x00000000003f782f */ /* 0x000fda00038c0000 */
.L_x_193:
[----:B------:R-:W0:Y:S01]  /*7090*/  LDC R4, c[0x0][0x28c] ;  /* 0x0000a300ff047b82 */ /* 0x000e220000000800 */
[----:B------:R-:W-:Y:S01]  /*70a0*/  BSSY B1, `(.L_x_170) ;  /* 0x0000038000017945 */ /* 0x000fe20003800000 */
[----:B0-----:R-:W-:-:S13]  /*70b0*/  ISETP.LT.OR P6, PT, R4, 0x1, !P6 ;  /* 0x000000010400780c */ /* 0x001fda00077c1670 */
[----:B------:R-:W-:Y:S05]  /*70c0*/  @P6 BRA `(.L_x_171) ;  /* 0x0000000000d46947 */ /* 0x000fea0003800000 */
[----:B------:R-:W-:Y:S02]  /*70d0*/  IMAD R21, R21, 0x80, R12 ;  /* 0x0000008015157824 */ /* 0x000fe400078e020c */
[----:B------:R-:W-:Y:S02]  /*70e0*/  IMAD.SHL.U32 R20, R20, 0x80, RZ ;  /* 0x0000008014147824 */ /* 0x000fe400078e00ff */
[----:B------:R-:W-:Y:S02]  /*70f0*/  IMAD.MOV.U32 R22, RZ, RZ, RZ ;  /* 0x000000ffff167224 */ /* 0x000fe400078e00ff */
[----:B------:R-:W-:Y:S02]  /*7100*/  IMAD.MOV.U32 R4, RZ, RZ, R19 ;  /* 0x000000ffff047224 */ /* 0x000fe400078e0013 */
[----:B------:R-:W-:Y:S02]  /*7110*/  IMAD.MOV.U32 R5, RZ, RZ, R3 ;  /* 0x000000ffff057224 */ /* 0x000fe400078e0003 */
[----:B------:R-:W-:-:S07]  /*7120*/  IMAD.MOV.U32 R6, RZ, RZ, R8 ;  /* 0x000000ffff067224 */ /* 0x000fce00078e0008 */
.L_x_174:
[----:B------:R-:W0:Y:S01]  /*7130*/  S2R R15, SR_CgaCtaId ;  /* 0x00000000000f7919 */ /* 0x000e220000008800 */
[----:B------:R-:W-:Y:S02]  /*7140*/  MOV R14, 0x400 ;  /* 0x00000400000e7802 */ /* 0x000fe40000000f00 */
[----:B------:R-:W-:Y:S02]  /*7150*/  ISETP.NE.AND P1, PT, R0, RZ, PT ;  /* 0x000000ff0000720c */ /* 0x000fe40003f25270 */
[----:B0-----:R-:W-:Y:S02]  /*7160*/  LEA R25, R15, R14, 0x18 ;  /* 0x0000000e0f197211 */ /* 0x001fe400078ec0ff */
[----:B------:R-:W-:-:S09]  /*7170*/  SHF.L.U32 R14, R5, 0x1f, RZ ;  /* 0x0000001f050e7819 */ /* 0x000fd200000006ff */
[----:B------:R-:W0:Y:S01]  /*7180*/  @!P1 LDC R15, c[0x0][0x500] ;  /* 0x00014000ff0f9b82 */ /* 0x000e220000000800 */
[----:B------:R-:W-:-:S04]  /*7190*/  IMAD R23, R6, 0x8, R25 ;  /* 0x0000000806177824 */ /* 0x000fc800078e0219 */
[----:B------:R-:W1:Y:S02]  /*71a0*/  SYNCS.PHASECHK.TRANS64.TRYWAIT P0, [R23+URZ+0x38], R14 ;  /* 0x0000380e170075a7 */ /* 0x000e64000800017f */
[----:B-1----:R-:W-:Y:S05]  /*71b0*/  @!P0 BRA `(.L_x_172) ;  /* 0x0000000c00e88947 */ /* 0x002fea0003800000 */
.L_x_194:
[----:B-1----:R-:W-:Y:S01]  /*71c0*/  PRMT R14, R9, 0x9910, RZ ;  /* 0x00009910090e7816 */ /* 0x002fe200000000ff */
[----:B0-----:R0:W-:Y:S03]  /*71d0*/  @!P1 SYNCS.ARRIVE.TRANS64 RZ, [R23+URZ], R15 ;  /* 0x0000000f17ff99a7 */ /* 0x0011e6000800003f */
[----:B------:R-:W-:-:S13]  /*71e0*/  ISETP.NE.AND P0, PT, R14, 0x2, PT ;  /* 0x000000020e00780c */ /* 0x000fda0003f05270 */
[----:B0-----:R-:W-:Y:S05]  /*71f0*/  @P0 BRA `(.L_x_173) ;  /* 0x0000000000040947 */ /* 0x001fea0003800000 */
[----:B------:R-:W-:Y:S01]  /*7200*/  BPT.TRAP 0x1 ;  /* 0x000000040000795c */ /* 0x000fe20000300000 */
.L_x_173:
[C---:B------:R-:W-:Y:S01]  /*7210*/  IMAD R14, R6.reuse, 0x2000, R13 ;  /* 0x00002000060e7824 */ /* 0x040fe200078e020d */
[----:B------:R-:W-:Y:S01]  /*7220*/  R2UR UR9, R23 ;  /* 0x00000000170972ca */ /* 0x000fe200000e0000 */
[--C-:B------:R-:W-:Y:S01]  /*7230*/  IMAD R15, R6, 0x4000, R25.reuse ;  /* 0x00004000060f7824 */ /* 0x100fe200078e0219 */
[----:B------:R-:W-:Y:S01]  /*7240*/  UIADD3 UR4, UP0, UR20, 0xf0, URZ ;  /* 0x000000f014047890 */ /* 0x000fe2000ff1e03f */
[----:B------:R-:W-:Y:S01]  /*7250*/  IMAD R14, R14, 0x2, R25 ;  /* 0x000000020e0e7824 */ /* 0x000fe200078e0219 */
[----:B------:R-:W-:Y:S01]  /*7260*/  R2UR UR11, R20 ;  /* 0x00000000140b72ca */ /* 0x000fe200000e0000 */
[----:B------:R-:W-:Y:S01]  /*7270*/  VIADD R4, R4, 0xffffffff ;  /* 0xffffffff04047836 */ /* 0x000fe20000000000 */
[----:B------:R-:W-:Y:S01]  /*7280*/  R2UR UR5, R15 ;  /* 0x000000000f0572ca */ /* 0x000fe200000e0000 */
[----:B------:R-:W-:Y:S01]  /*7290*/  UIADD3 UR22, UP1, UR20, 0x1f0, URZ ;  /* 0x000001f014167890 */ /* 0x000fe2000ff3e03f */
[----:B------:R-:W-:Y:S01]  /*72a0*/  R2UR UR8, R14 ;  /* 0x000000000e0872ca */ /* 0x000fe200000e0000 */
[----:B------:R-:W-:Y:S01]  /*72b0*/  VIADD R6, R6, 0x1 ;  /* 0x0000000106067836 */ /* 0x000fe20000000000 */
[----:B------:R-:W-:Y:S01]  /*72c0*/  R2UR UR10, R22 ;  /* 0x00000000160a72ca */ /* 0x000fe200000e0000 */
[----:B------:R-:W-:Y:S01]  /*72d0*/  UIADD3.X UR23, URZ, UR21, URZ, UP1, !UPT ;  /* 0x000000153f177290 */ /* 0x000fe20008ffe43f */
[----:B------:R-:W-:Y:S01]  /*72e0*/  R2UR UR12, R7 ;  /* 0x00000000070c72ca */ /* 0x000fe200000e0000 */
[----:B------:R-:W-:Y:S01]  /*72f0*/  UMOV UR6, 0x0 ;  /* 0x0000000000067882 */ /* 0x000fe20000000000 */
[----:B------:R-:W-:Y:S01]  /*7300*/  R2UR UR18, R21 ;  /* 0x00000000151272ca */ /* 0x000fe200000e0000 */
[----:B------:R-:W-:Y:S01]  /*7310*/  UMOV UR7, 0x10000000 ;  /* 0x1000000000077882 */ /* 0x000fe20000000000 */
[----:B------:R-:W-:Y:S01]  /*7320*/  ISETP.GT.AND P1, PT, R4, 0x1, PT ;  /* 0x000000010400780c */ /* 0x000fe20003f24270 */
[----:B------:R-:W-:Y:S01]  /*7330*/  UMOV UR19, 0x30000 ;  /* 0x0003000000137882 */ /* 0x000fe20000000000 */
[----:B------:R-:W-:Y:S01]  /*7340*/  ISETP.NE.AND P0, PT, R6, 0x7, PT ;  /* 0x000000070600780c */ /* 0x000fe20003f05270 */
[----:B------:R-:W-:Y:S01]  /*7350*/  UIADD3 UR13, UR5, 0x180, URZ ;  /* 0x00000180050d7890 */ /* 0x000fe2000fffe03f */
[----:B------:R-:W-:Y:S01]  /*7360*/  VIADD R22, R22, 0x40 ;  /* 0x0000004016167836 */ /* 0x000fe20000000000 */
[----:B------:R-:W-:Y:S01]  /*7370*/  UIADD3.X UR5, URZ, UR21, URZ, UP0, !UPT ;  /* 0x000000153f057290 */ /* 0x000fe200087fe43f */
[----:B------:R-:W-:Y:S01]  /*7380*/  SEL R14, RZ, 0x1, P0 ;  /* 0x00000001ff0e7807 */ /* 0x000fe20000000000 */
[----:B------:R-:W-:Y:S01]  /*7390*/  UIADD3 UR14, UR8, 0x1c180, URZ ;  /* 0x0001c180080e7890 */ /* 0x000fe2000fffe03f */
[----:B------:R-:W-:-:S02]  /*73a0*/  SEL R6, R6, RZ, P0 ;  /* 0x000000ff06067207 */ /* 0x000fc40000000000 */
[----:B------:R-:W-:Y:S01]  /*73b0*/  UMOV UR8, UR13 ;  /* 0x0000000d00087c82 */ /* 0x000fe20008000000 */
[----:B------:R-:W-:-:S03]  /*73c0*/  LOP3.LUT R5, R5, R14, RZ, 0x3c, !PT ;  /* 0x0000000e05057212 */ /* 0x000fc600078e3cff */
[----:B------:R0:W-:Y:S02]  /*73d0*/  UTMALDG.3D [UR8], [UR4], desc[UR6] ;  /* 0x00000608040075b4 */ /* 0x0001e40008011000 */
[----:B0-----:R-:W-:Y:S01]  /*73e0*/  UMOV UR8, UR14 ;  /* 0x0000000e00087c82 */ /* 0x001fe20008000000 */
[----:B------:R-:W-:Y:S02]  /*73f0*/  UMOV UR11, UR18 ;  /* 0x00000012000b7c82 */ /* 0x000fe40008000000 */
[----:B------:R0:W-:Y:S02]  /*7400*/  UTMALDG.3D.MULTICAST [UR8], [UR22], UR19, desc[UR6] ;  /* 0x00000608160073b4 */ /* 0x0001e40008011813 */
[----:B0-----:R-:W-:Y:S05]  /*7410*/  @P1 BRA `(.L_x_174) ;  /* 0xfffffffc00441947 */ /* 0x001fea000383ffff */
.L_x_171:
[----:B------:R-:W-:Y:S05]  /*7420*/  BSYNC B1 ;  /* 0x0000000000017941 */ /* 0x000fea0003800000 */
.L_x_170:
[----:B------:R-:W-:Y:S01]  /*7430*/  LOP3.LUT P1, RZ, R10, 0xff, RZ, 0xc0, !PT ;  /* 0x000000ff0aff7812 */ /* 0x000fe2000782c0ff */
[C---:B------:R-:W-:Y:S01]  /*7440*/  IMAD.IADD R15, R11.reuse, 0x1, R8 ;  /* 0x000000010b0f7824 */ /* 0x040fe200078e0208 */
[----:B------:R-:W-:Y:S01]  /*7450*/  ULDC.64 UR4, c[0x0][0x650] ;  /* 0x0001940000047ab9 */ /* 0x000fe20000000a00 */
[----:B------:R-:W-:Y:S01]  /*7460*/  ISETP.GE.U32.AND P2, PT, R11, 0x7, PT ;  /* 0x000000070b00780c */ /* 0x000fe20003f46070 */
[----:B------:R-:W-:Y:S01]  /*7470*/  BSSY B1, `(.L_x_175) ;  /* 0x000006e000017945 */ /* 0x000fe20003800000 */
[C---:B------:R-:W-:Y:S01]  /*7480*/  IMAD.WIDE.U32 R4, R15.reuse, 0x24924925, RZ ;  /* 0x249249250f047825 */ /* 0x040fe200078e00ff */
[----:B------:R-:W-:Y:S02]  /*7490*/  ISETP.GT.U32.AND P0, PT, R15, 0x6, PT ;  /* 0x000000060f00780c */ /* 0x000fe40003f04070 */
[----:B------:R-:W-:Y:S01]  /*74a0*/  PRMT R10, RZ, 0x7610, R10 ;  /* 0x00007610ff0a7816 */ /* 0x000fe2000000000a */
[----:B------:R-:W-:Y:S01]  /*74b0*/  IMAD.MOV.U32 R20, RZ, RZ, -0x1 ;  /* 0xffffffffff147424 */ /* 0x000fe200078e00ff */
[----:B------:R-:W-:Y:S01]  /*74c0*/  ISETP.LT.U32.AND P0, PT, R11, 0x7, P0 ;  /* 0x000000070b00780c */ /* 0x000fe20000701070 */
[----:B------:R-:W-:-:S02]  /*74d0*/  IMAD.MOV.U32 R21, RZ, RZ, -0x1 ;  /* 0xffffffffff157424 */ /* 0x000fc400078e00ff */
[----:B------:R-:W0:Y:S01]  /*74e0*/  @P1 S2R R7, SR_CgaCtaId ;  /* 0x0000000000071919 */ /* 0x000e220000008800 */
[----:B------:R-:W-:Y:S02]  /*74f0*/  SEL R4, RZ, 0x1, !P0 ;  /* 0x00000001ff047807 */ /* 0x000fe40004000000 */
[----:B------:R-:W-:Y:S02]  /*7500*/  IADD3 R16, P0, R16, UR36, RZ ;  /* 0x0000002410107c10 */ /* 0x000fe4000ff1e0ff */
[----:B------:R-:W-:Y:S02]  /*7510*/  @P1 MOV R6, 0x400 ;  /* 0x0000040000061802 */ /* 0x000fe40000000f00 */
[----:B------:R-:W-:Y:S02]  /*7520*/  IADD3.X R17, R17, UR42, RZ, P0, !PT ;  /* 0x0000002a11117c10 */ /* 0x000fe400087fe4ff */
[----:B------:R-:W-:Y:S02]  /*7530*/  ISETP.GE.U32.AND P0, PT, R16, UR4, PT ;  /* 0x0000000410007c0c */ /* 0x000fe4000bf06070 */
[----:B------:R-:W-:-:S02]  /*7540*/  LOP3.LUT R3, R3, R4, RZ, 0x3c, !PT ;  /* 0x0000000403037212 */ /* 0x000fc400078e3cff */
[----:B------:R-:W-:Y:S02]  /*7550*/  ISETP.GE.U32.AND.EX P0, PT, R17, UR5, PT, P0 ;  /* 0x0000000511007c0c */ /* 0x000fe4000bf06100 */
[----:B------:R-:W-:Y:S02]  /*7560*/  PRMT R4, RZ, 0x7610, R4 ;  /* 0x00007610ff047816 */ /* 0x000fe40000000004 */
[----:B0-----:R-:W-:Y:S01]  /*7570*/  @P1 LEA R6, R7, R6, 0x18 ;  /* 0x0000000607061211 */ /* 0x001fe200078ec0ff */
[----:B------:R-:W-:-:S03]  /*7580*/  IMAD.IADD R7, R15, 0x1, -R5 ;  /* 0x000000010f077824 */ /* 0x000fc600078e0a05 */
[----:B------:R0:W-:Y:S02]  /*7590*/  @P1 SYNCS.ARRIVE.TRANS64.A1T0 RZ, [R6+URZ+0x88], RZ ;  /* 0x000088ff06ff19a7 */ /* 0x0001e4000810003f */
[----:B------:R-:W-:-:S04]  /*75a0*/  LEA.HI R7, R7, R5, RZ, 0x1f ;  /* 0x0000000507077211 */ /* 0x000fc800078ff8ff */
[----:B------:R-:W-:Y:S01]  /*75b0*/  SHF.R.U32.HI R8, RZ, 0x2, R7 ;  /* 0x00000002ff087819 */ /* 0x000fe20000011607 */
[----:B------:R-:W-:-:S03]  /*75c0*/  IMAD.MOV.U32 R7, RZ, RZ, -0x1 ;  /* 0xffffffffff077424 */ /* 0x000fc600078e00ff */
[----:B------:R-:W-:Y:S01]  /*75d0*/  @P2 LOP3.LUT R3, R3, 0x1, R8, 0x78, !PT ;  /* 0x0000000103032812 */ /* 0x000fe200078e7808 */
[----:B------:R-:W-:Y:S01]  /*75e0*/  IMAD R8, R8, -0x7, R15 ;  /* 0xfffffff908087824 */ /* 0x000fe200078e020f */
[----:B0-----:R-:W-:Y:S06]  /*75f0*/  @P0 BRA `(.L_x_176) ;  /* 0x0000000400540947 */ /* 0x001fec0003800000 */
[----:B------:R-:W0:Y:S01]  /*7600*/  S2R R15, SR_CTAID.X ;  /* 0x00000000000f7919 */ /* 0x000e220000002500 */
[----:B------:R-:W-:Y:S01]  /*7610*/  ULDC.64 UR4, c[0x0][0x628] ;  /* 0x00018a0000047ab9 */ /* 0x000fe20000000a00 */
[----:B------:R-:W-:Y:S01]  /*7620*/  ULDC UR7, c[0x0][0x630] ;  /* 0x00018c0000077ab9 */ /* 0x000fe20000000800 */
[----:B------:R-:W-:Y:S01]  /*7630*/  ISETP.NE.U32.AND P0, PT, RZ, UR4, PT ;  /* 0x00000004ff007c0c */ /* 0x000fe2000bf05070 */
[----:B------:R-:W1:Y:S01]  /*7640*/  S2R R20, SR_CTAID.Y ;  /* 0x0000000000147919 */ /* 0x000e620000002600 */
[----:B------:R-:W-:Y:S01]  /*7650*/  ULDC UR8, c[0x0][0x150] ;  /* 0x0000540000087ab9 */ /* 0x000fe20000000800 */
[----:B------:R-:W-:Y:S01]  /*7660*/  IMAD.MOV.U32 R4, RZ, RZ, R16 ;  /* 0x000000ffff047224 */ /* 0x000fe200078e0010 */
[----:B------:R-:W-:Y:S01]  /*7670*/  ISETP.NE.AND.EX P0, PT, RZ, UR5, PT, P0 ;  /* 0x00000005ff007c0c */ /* 0x000fe2000bf05300 */
[----:B------:R-:W-:Y:S01]  /*7680*/  IMAD.MOV.U32 R5, RZ, RZ, R17 ;  /* 0x000000ffff057224 */ /* 0x000fe200078e0011 */
[----:B0-----:R-:W-:-:S11]  /*7690*/  I2FP.F32.U32 R22, R15 ;  /* 0x0000000f00167245 */ /* 0x001fd60000201000 */
[----:B------:R-:W-:Y:S05]  /*76a0*/  @!P0 BRA `(.L_x_177) ;  /* 0x0000000000288947 */ /* 0x000fea0003800000 */
[----:B------:R-:W-:Y:S02]  /*76b0*/  ULDC UR6, c[0x0][0x634] ;  /* 0x00018d0000067ab9 */ /* 0x000fe40000000800 */
[----:B------:R-:W-:-:S05]  /*76c0*/  IADD3 R5, P0, R16, UR6, RZ ;  /* 0x0000000610057c10 */ /* 0x000fca000ff1e0ff */
[----:B------:R-:W-:-:S04]  /*76d0*/  IMAD.X R21, RZ, RZ, R17, P0 ;  /* 0x000000ffff157224 */ /* 0x000fc800000e0611 */
[----:B------:R-:W-:-:S04]  /*76e0*/  IMAD.WIDE.U32 R6, R21, UR4, RZ ;  /* 0x0000000415067c25 */ /* 0x000fc8000f8e00ff */
[----:B------:R-:W-:-:S04]  /*76f0*/  IMAD.WIDE.U32 R6, P0, R5, UR5, R6 ;  /* 0x0000000505067c25 */ /* 0x000fc8000f800006 */
[----:B------:R-:W-:-:S04]  /*7700*/  IMAD.WIDE.U32 R4, R5, UR4, RZ ;  /* 0x0000000405047c25 */ /* 0x000fc8000f8e00ff */
[----:B------:R-:W-:Y:S01]  /*7710*/  IMAD.MOV.U32 R4, RZ, RZ, R7 ;  /* 0x000000ffff047224 */ /* 0x000fe200078e0007 */
[----:B------:R-:W-:Y:S01]  /*7720*/  IADD3 RZ, P1, R5, R6, RZ ;  /* 0x0000000605ff7210 */ /* 0x000fe20007f3e0ff */
[----:B------:R-:W-:-:S04]  /*7730*/  IMAD.X R5, RZ, RZ, RZ, P0 ;  /* 0x000000ffff057224 */ /* 0x000fc800000e06ff */
[----:B------:R-:W-:-:S08]  /*7740*/  IMAD.WIDE.U32.X R4, R21, UR5, R4, P1 ;  /* 0x0000000515047c25 */ /* 0x000fd000088e0404 */
.L_x_177:
[--C-:B------:R-:W-:Y:S01]  /*7750*/  SHF.R.U64 R14, R4, UR7, R5.reuse ;  /* 0x00000007040e7c19 */ /* 0x100fe20008001205 */
[----:B------:R-:W-:Y:S01]  /*7760*/  FMUL R22, R22, UR8 ;  /* 0x0000000816167c20 */ /* 0x000fe20008400000 */
[----:B------:R-:W-:Y:S01]  /*7770*/  SHF.R.U32.HI R4, RZ, UR7, R5 ;  /* 0x00000007ff047c19 */ /* 0x000fe20008011605 */
[----:B------:R-:W0:Y:S01]  /*7780*/  LDC R6, c[0x0][0x144] ;  /* 0x00005100ff067b82 */ /* 0x000e220000000800 */
[----:B------:R-:W-:Y:S01]  /*7790*/  IADD3 R5, P0, RZ, -R14, RZ ;  /* 0x8000000eff057210 */ /* 0x000fe20007f1e0ff */
[----:B------:R-:W-:Y:S01]  /*77a0*/  ULDC UR6, c[0x0][0x154] ;  /* 0x0000550000067ab9 */ /* 0x000fe20000000800 */
[----:B-1----:R-:W-:Y:S01]  /*77b0*/  I2FP.F32.U32 R7, R20 ;  /* 0x0000001400077245 */ /* 0x002fe20000201000 */
[----:B------:R-:W1:Y:S01]  /*77c0*/  F2I.U32.TRUNC.NTZ R22, R22 ;  /* 0x0000001600167305 */ /* 0x000e62000020f000 */
[----:B------:R-:W-:Y:S01]  /*77d0*/  ULDC.64 UR4, c[0x0][0x620] ;  /* 0x0001880000047ab9 */ /* 0x000fe20000000a00 */
[----:B------:R-:W-:Y:S01]  /*77e0*/  IMAD.X R4, RZ, RZ, ~R4, P0 ;  /* 0x000000ffff047224 */ /* 0x000fe200000e0e04 */
[----:B------:R-:W-:Y:S01]  /*77f0*/  ISETP.NE.AND P2, PT, R2, 0x1, PT ;  /* 0x000000010200780c */ /* 0x000fe20003f45270 */
[----:B------:R-:W-:Y:S01]  /*7800*/  FMUL R23, R7, UR6 ;  /* 0x0000000607177c20 */ /* 0x000fe20008400000 */
[----:B------:R-:W2:Y:S01]  /*7810*/  LDC R25, c[0x0][0x148] ;  /* 0x00005200ff197b82 */ /* 0x000ea20000000800 */
[----:B------:R-:W-:Y:S01]  /*7820*/  IMAD R4, R4, UR4, RZ ;  /* 0x0000000404047c24 */ /* 0x000fe2000f8e02ff */
[----:B------:R-:W-:-:S02]  /*7830*/  ULDC.64 UR6, c[0x0][0x640] ;  /* 0x0001900000067ab9 */ /* 0x000fc40000000a00 */
[----:B------:R-:W-:Y:S01]  /*7840*/  ISETP.NE.U32.AND P0, PT, RZ, UR6, PT ;  /* 0x00000006ff007c0c */ /* 0x000fe2000bf05070 */
[----:B------:R-:W3:Y:S01]  /*7850*/  F2I.U32.TRUNC.NTZ R23, R23 ;  /* 0x0000001700177305 */ /* 0x000ee2000020f000 */
[C---:B------:R-:W-:Y:S02]  /*7860*/  IMAD R7, R5.reuse, UR5, R4 ;  /* 0x0000000505077c24 */ /* 0x040fe4000f8e0204 */
[----:B------:R-:W-:Y:S01]  /*7870*/  IMAD.WIDE.U32 R4, R5, UR4, R16 ;  /* 0x0000000405047c25 */ /* 0x000fe2000f8e0010 */
[----:B------:R-:W-:Y:S01]  /*7880*/  ULDC UR4, c[0x0][0x618] ;  /* 0x0001860000047ab9 */ /* 0x000fe20000000800 */
[----:B------:R-:W-:Y:S02]  /*7890*/  ISETP.NE.AND.EX P0, PT, RZ, UR7, PT, P0 ;  /* 0x00000007ff007c0c */ /* 0x000fe4000bf05300 */
[----:B------:R-:W-:Y:S02]  /*78a0*/  IMAD.IADD R5, R5, 0x1, R7 ;  /* 0x0000000105057824 */ /* 0x000fe400078e0207 */
[----:B-1----:R-:W-:-:S03]  /*78b0*/  IMAD.MOV R22, RZ, RZ, -R22 ;  /* 0x000000ffff167224 */ /* 0x002fc600078e0a16 */
[----:B------:R-:W-:Y:S01]  /*78c0*/  SHF.R.U64 R21, R4, UR4, R5 ;  /* 0x0000000404157c19 */ /* 0x000fe20008001205 */
[----:B0-----:R-:W-:Y:S01]  /*78d0*/  IMAD R15, R6, R22, R15 ;  /* 0x00000016060f7224 */ /* 0x001fe200078e020f */
[----:B------:R-:W-:Y:S01]  /*78e0*/  SHF.R.U32.HI R4, RZ, UR4, R5 ;  /* 0x00000004ff047c19 */ /* 0x000fe20008011605 */
[----:B------:R-:W-:Y:S01]  /*78f0*/  ULDC UR4, c[0x0][0x608] ;  /* 0x0001820000047ab9 */ /* 0x000fe20000000800 */
[----:B---3--:R-:W-:Y:S02]  /*7900*/  IMAD.MOV R6, RZ, RZ, -R23 ;  /* 0x000000ffff067224 */ /* 0x008fe400078e0a17 */
[--C-:B------:R-:W-:Y:S02]  /*7910*/  SHF.R.U64 R22, R21, UR4, R4.reuse ;  /* 0x0000000415167c19 */ /* 0x100fe40008001204 */
[----:B------:R-:W-:Y:S01]  /*7920*/  SHF.R.U32.HI R5, RZ, UR4, R4 ;  /* 0x00000004ff057c19 */ /* 0x000fe20008011604 */
[----:B------:R-:W-:Y:S01]  /*7930*/  ULDC UR4, c[0x0][0x658] ;  /* 0x0001960000047ab9 */ /* 0x000fe20000000800 */
[----:B--2---:R-:W-:-:S02]  /*7940*/  @P2 IMAD R15, R25, R6, R20 ;  /* 0x00000006190f2224 */ /* 0x004fc400078e0214 */
[--C-:B------:R-:W-:Y:S02]  /*7950*/  SHF.R.U64 R20, R22, UR4, R5.reuse ;  /* 0x0000000416147c19 */ /* 0x100fe40008001205 */
[----:B------:R-:W-:-:S03]  /*7960*/  SHF.R.U32.HI R23, RZ, UR4, R5 ;  /* 0x00000004ff177c19 */ /* 0x000fc60008011605 */
[----:B------:R-:W-:Y:S02]  /*7970*/  IMAD.MOV.U32 R6, RZ, RZ, R20 ;  /* 0x000000ffff067224 */ /* 0x000fe400078e0014 */
[----:B------:R-:W-:Y:S01]  /*7980*/  IMAD.MOV.U32 R5, RZ, RZ, R23 ;  /* 0x000000ffff057224 */ /* 0x000fe200078e0017 */
[----:B------:R-:W-:Y:S06]  /*7990*/  @!P0 BRA `(.L_x_178) ;  /* 0x00000000002c8947 */ /* 0x000fec0003800000 */
        /* <DEDUP_REMOVED lines=9> */
[----:B------:R-:W-:-:S04]  /*7a30*/  IMAD.WIDE.U32.X R4, R23, UR7, R4, P1 ;  /* 0x0000000717047c25 */ /* 0x000fc800088e0404 */
[----:B------:R-:W-:-:S07]  /*7a40*/  IMAD.MOV.U32 R6, RZ, RZ, R4 ;  /* 0x000000ffff067224 */ /* 0x000fce00078e0004 */
.L_x_178:
[----:B------:R-:W-:Y:S01]  /*7a50*/  ULDC UR4, c[0x0][0x648] ;  /* 0x0001920000047ab9 */ /* 0x000fe20000000800 */
[----:B------:R-:W-:Y:S01]  /*7a60*/  LOP3.LUT R4, R22, UR16, RZ, 0xc0, !PT ;  /* 0x0000001016047c12 */ /* 0x000fe2000f8ec0ff */
[----:B------:R-:W-:Y:S01]  /*7a70*/  ULDC UR5, c[0x0][0x610] ;  /* 0x0001840000057ab9 */ /* 0x000fe20000000800 */
[----:B------:R-:W-:Y:S01]  /*7a80*/  SHF.R.U64 R5, R6, UR4, R5 ;  /* 0x0000000406057c19 */ /* 0x000fe20008001205 */
[----:B------:R-:W-:Y:S01]  /*7a90*/  ULDC UR4, c[0x0][0x638] ;  /* 0x00018e0000047ab9 */ /* 0x000fe20000000800 */
[----:B------:R-:W-:-:S03]  /*7aa0*/  LOP3.LUT R21, R21, UR15, RZ, 0xc0, !PT ;  /* 0x0000000f15157c12 */ /* 0x000fc6000f8ec0ff */
[----:B------:R-:W-:Y:S02]  /*7ab0*/  IMAD.MOV R7, RZ, RZ, -R5 ;  /* 0x000000ffff077224 */ /* 0x000fe400078e0a05 */
[----:B------:R-:W-:Y:S02]  /*7ac0*/  IMAD R4, R5, UR17, R4 ;  /* 0x0000001105047c24 */ /* 0x000fe4000f8e0204 */
[----:B------:R-:W-:Y:S01]  /*7ad0*/  IMAD R20, R7, UR4, R20 ;  /* 0x0000000407147c24 */ /* 0x000fe2000f8e0214 */
[----:B------:R-:W-:Y:S01]  /*7ae0*/  ULDC UR4, c[0x0][0x600] ;  /* 0x0001800000047ab9 */ /* 0x000fe20000000800 */
[----:B------:R-:W-:Y:S02]  /*7af0*/  IMAD R15, R4, UR5, R15 ;  /* 0x00000005040f7c24 */ /* 0x000fe4000f8e020f */
[----:B------:R-:W-:Y:S02]  /*7b00*/  IMAD R20, R20, UR4, R21 ;  /* 0x0000000414147c24 */ /* 0x000fe4000f8e0215 */
[----:B------:R-:W-:-:S02]  /*7b10*/  IMAD.MOV.U32 R4, RZ, RZ, 0x1 ;  /* 0x00000001ff047424 */ /* 0x000fc400078e00ff */
[----:B------:R-:W-:Y:S01]  /*7b20*/  IMAD.MOV.U32 R7, RZ, RZ, R14 ;  /* 0x000000ffff077224 */ /* 0x000fe200078e000e */
[----:B------:R-:W-:Y:S02]  /*7b30*/  SEL R21, R20, R15, !P2 ;  /* 0x0000000f14157207 */ /* 0x000fe40005000000 */
[----:B------:R-:W-:-:S07]  /*7b40*/  SEL R20, R15, R20, !P2 ;  /* 0x000000140f147207 */ /* 0x000fce0005000000 */
.L_x_176:
[----:B------:R-:W-:Y:S05]  /*7b50*/  BSYNC B1 ;  /* 0x0000000000017941 */ /* 0x000fea0003800000 */
.L_x_175:
[----:B------:R-:W-:-:S13]  /*7b60*/  LOP3.LUT P0, RZ, R4, 0xff, RZ, 0xc0, !PT ;  /* 0x000000ff04ff7812 */ /* 0x000fda000780c0ff */
[----:B------:R-:W-:Y:S05]  /*7b70*/  @P0 BRA `(.L_x_179) ;  /* 0xfffffff400380947 */ /* 0x000fea000383ffff */
[----:B------:R-:W-:Y:S05]  /*7b80*/  BSYNC B0 ;  /* 0x0000000000007941 */ /* 0x000fea0003800000 */
.L_x_168:
[----:B------:R-:W-:-:S03]  /*7b90*/  UMOV UR4, 0xffffffff ;  /* 0xffffffff00047882 */ /* 0x000fc60000000000 */
[----:B------:R-:W-:Y:S05]  /*7ba0*/  BRA.DIV UR4, `(.L_x_180) ;  /* 0x0000000604807947 */ /* 0x000fea000b800000 */
[----:B------:R-:W-:-:S13]  /*7bb0*/  ELECT P6, URZ, PT ;  /* 0x00000000003f782f */ /* 0x000fda00038c0000 */
.L_x_197:
[----:B------:R-:W-:Y:S04]  /*7bc0*/  BSSY B0, `(.L_x_181) ;  /* 0x0000046000007945 */ /* 0x000fe80003800000 */
[----:B------:R-:W-:Y:S05]  /*7bd0*/  @!P6 BRA `(.L_x_182) ;  /* 0x000000040010e947 */ /* 0x000fea0003800000 */
[----:B------:R-:W-:-:S04]  /*7be0*/  LOP3.LUT R18, R18, 0x2, RZ, 0xfc, !PT ;  /* 0x0000000212127812 */ /* 0x000fc800078efcff */
[----:B------:R-:W-:-:S13]  /*7bf0*/  ISETP.NE.AND P0, PT, R18, 0x3, PT ;  /* 0x000000031200780c */ /* 0x000fda0003f05270 */
[----:B------:R-:W-:Y:S05]  /*7c00*/  @!P0 BRA `(.L_x_183) ;  /* 0x0000000000048947 */ /* 0x000fea0003800000 */
[----:B------:R-:W-:Y:S01]  /*7c10*/  BPT.TRAP 0x1 ;  /* 0x000000040000795c */ /* 0x000fe20000300000 */
.L_x_183:
[----:B------:R-:W0:Y:S01]  /*7c20*/  S2R R5, SR_CgaCtaId ;  /* 0x0000000000057919 */ /* 0x000e220000008800 */
[----:B------:R-:W-:Y:S02]  /*7c30*/  MOV R0, 0x400 ;  /* 0x0000040000007802 */ /* 0x000fe40000000f00 */
[----:B------:R-:W-:Y:S02]  /*7c40*/  SHF.L.U32 R2, R3, 0x1f, RZ ;  /* 0x0000001f03027819 */ /* 0x000fe400000006ff */
[----:B0-----:R-:W-:-:S05]  /*7c50*/  LEA R5, R5, R0, 0x18 ;  /* 0x0000000005057211 */ /* 0x001fca00078ec0ff */
[----:B------:R-:W-:-:S04]  /*7c60*/  VIADD R5, R5, 0x38 ;  /* 0x0000003805057836 */ /* 0x000fc80000000000 */
[C---:B------:R-:W-:Y:S02]  /*7c70*/  IMAD R7, R8.reuse, 0x8, R5 ;  /* 0x0000000808077824 */ /* 0x040fe400078e0205 */
[----:B------:R-:W-:Y:S02]  /*7c80*/  VIADD R8, R8, 0x1 ;  /* 0x0000000108087836 */ /* 0x000fe40000000000 */
[----:B------:R-:W0:Y:S03]  /*7c90*/  SYNCS.PHASECHK.TRANS64.TRYWAIT P0, [R7+URZ], R2 ;  /* 0x00000002070075a7 */ /* 0x000e26000800017f */
[----:B------:R-:W-:-:S04]  /*7ca0*/  ISETP.NE.AND P1, PT, R8, 0x7, PT ;  /* 0x000000070800780c */ /* 0x000fc80003f25270 */
[----:B------:R-:W-:Y:S02]  /*7cb0*/  SEL R0, RZ, 0x1, P1 ;  /* 0x00000001ff007807 */ /* 0x000fe40000800000 */
[----:B------:R-:W-:Y:S02]  /*7cc0*/  SEL R8, R8, RZ, P1 ;  /* 0x000000ff08087207 */ /* 0x000fe40000800000 */
[----:B------:R-:W-:-:S03]  /*7cd0*/  LOP3.LUT R9, R3, R0, RZ, 0x3c, !PT ;  /* 0x0000000003097212 */ /* 0x000fc600078e3cff */
[----:B------:R-:W-:Y:S01]  /*7ce0*/  IMAD R6, R8, 0x8, R5 ;  /* 0x0000000808067824 */ /* 0x000fe200078e0205 */
[----:B------:R-:W-:Y:S01]  /*7cf0*/  SHF.L.U32 R3, R9, 0x1f, RZ ;  /* 0x0000001f09037819 */ /* 0x000fe200000006ff */
[----:B0-----:R-:W-:Y:S06]  /*7d00*/  @!P0 BRA `(.L_x_184) ;  /* 0x0000000400488947 */ /* 0x001fec0003800000 */
.L_x_198:
[----:B------:R-:W1:Y:S01]  /*7d10*/  SYNCS.PHASECHK.TRANS64.TRYWAIT P0, [R6+URZ], R3 ;  /* 0x00000003060075a7 */ /* 0x000e62000800017f */
[----:B------:R-:W-:-:S05]  /*7d20*/  VIADD R0, R8, 0x1 ;  /* 0x0000000108007836 */ /* 0x000fca0000000000 */
[----:B------:R-:W-:-:S04]  /*7d30*/  ISETP.NE.AND P1, PT, R0, 0x7, PT ;  /* 0x000000070000780c */ /* 0x000fc80003f25270 */
[----:B0-----:R-:W-:Y:S02]  /*7d40*/  SEL R2, RZ, 0x1, P1 ;  /* 0x00000001ff027807 */ /* 0x001fe40000800000 */
[----:B------:R-:W-:Y:S02]  /*7d50*/  SEL R0, R0, RZ, P1 ;  /* 0x000000ff00007207 */ /* 0x000fe40000800000 */
[----:B------:R-:W-:-:S03]  /*7d60*/  LOP3.LUT R9, R9, R2, RZ, 0x3c, !PT ;  /* 0x0000000209097212 */ /* 0x000fc600078e3cff */
[----:B------:R-:W-:Y:S01]  /*7d70*/  IMAD R7, R0, 0x8, R5 ;  /* 0x0000000800077824 */ /* 0x000fe200078e0205 */
[----:B------:R-:W-:Y:S01]  /*7d80*/  SHF.L.U32 R4, R9, 0x1f, RZ ;  /* 0x0000001f09047819 */ /* 0x000fe200000006ff */
[----:B-1----:R-:W-:Y:S06]  /*7d90*/  @!P0 BRA `(.L_x_185) ;  /* 0x0000000400388947 */ /* 0x002fec0003800000 */
.L_x_199:
[----:B------:R-:W1:Y:S01]  /*7da0*/  SYNCS.PHASECHK.TRANS64.TRYWAIT P0, [R7+URZ], R4 ;  /* 0x00000004070075a7 */ /* 0x000e62000800017f */
[----:B------:R-:W-:-:S05]  /*7db0*/  VIADD R0, R0, 0x1 ;  /* 0x0000000100007836 */ /* 0x000fca0000000000 */
[----:B------:R-:W-:-:S04]  /*7dc0*/  ISETP.NE.AND P1, PT, R0, 0x7, PT ;  /* 0x000000070000780c */ /* 0x000fc80003f25270 */
[----:B------:R-:W-:Y:S02]  /*7dd0*/  SEL R2, RZ, 0x1, P1 ;  /* 0x00000001ff027807 */ /* 0x000fe40000800000 */
[----:B------:R-:W-:Y:S02]  /*7de0*/  SEL R0, R0, RZ, P1 ;  /* 0x000000ff00007207 */ /* 0x000fe40000800000 */
[----:B------:R-:W-:-:S03]  /*7df0*/  LOP3.LUT R9, R9, R2, RZ, 0x3c, !PT ;  /* 0x0000000209097212 */ /* 0x000fc600078e3cff */
[----:B0-----:R-:W-:Y:S01]  /*7e00*/  IMAD R6, R0, 0x8, R5 ;  /* 0x0000000800067824 */ /* 0x001fe200078e0205 */
[----:B------:R-:W-:Y:S01]  /*7e10*/  SHF.L.U32 R3, R9, 0x1f, RZ ;  /* 0x0000001f09037819 */ /* 0x000fe200000006ff */
[----:B-1----:R-:W-:Y:S06]  /*7e20*/  @!P0 BRA `(.L_x_186) ;  /* 0x0000000400288947 */ /* 0x002fec0003800000 */
.L_x_200:
        /* <DEDUP_REMOVED lines=9> */
.L_x_201:
        /* <DEDUP_REMOVED lines=9> */
.L_x_202:
[----:B------:R-:W1:Y:S01]  /*7f50*/  SYNCS.PHASECHK.TRANS64.TRYWAIT P0, [R6+URZ], R3 ;  /* 0x00000003060075a7 */ /* 0x000e62000800017f */
[----:B------:R-:W-:-:S05]  /*7f60*/  VIADD R0, R0, 0x1 ;  /* 0x0000000100007836 */ /* 0x000fca0000000000 */
[----:B------:R-:W-:-:S04]  /*7f70*/  ISETP.NE.AND P1, PT, R0, 0x7, PT ;  /* 0x000000070000780c */ /* 0x000fc80003f25270 */
[----:B------:R-:W-:Y:S02]  /*7f80*/  SEL R2, RZ, 0x1, P1 ;  /* 0x00000001ff027807 */ /* 0x000fe40000800000 */
[----:B------:R-:W-:Y:S02]  /*7f90*/  SEL R0, R0, RZ, P1 ;  /* 0x000000ff00007207 */ /* 0x000fe40000800000 */
[----:B------:R-:W-:Y:S01]  /*7fa0*/  LOP3.LUT R2, R9, R2, RZ, 0x3c, !PT ;  /* 0x0000000209027212 */ /* 0x000fe200078e3cff */
[----:B-1----:R-:W-:Y:S06]  /*7fb0*/  @!P0 BRA `(.L_x_189) ;  /* 0x0000000400008947 */ /* 0x002fec0003800000 */
.L_x_203:
[----:B------:R-:W-:Y:S01]  /*7fc0*/  IMAD R5, R0, 0x8, R5 ;  /* 0x0000000800057824 */ /* 0x000fe200078e0205 */
[----:B------:R-:W-:-:S07]  /*7fd0*/  SHF.L.U32 R0, R2, 0x1f, RZ ;  /* 0x0000001f02007819 */ /* 0x000fce00000006ff */
.L_x_190:
[----:B--2---:R2:W3:Y:S02]  /*7fe0*/  SYNCS.PHASECHK.TRANS64.TRYWAIT P0, [R5+URZ], R0 ;  /* 0x00000000050075a7 */ /* 0x0044e4000800017f */
[----:B---3--:R-:W-:Y:S05]  /*7ff0*/  @!P0 NANOSLEEP.SYNCS 0x989680 ;  /* 0x009896800000895d */ /* 0x008fea0003900000 */
[----:B------:R-:W3:Y:S02]  /*8000*/  @!P0 SYNCS.PHASECHK.TRANS64 P0, [R5+URZ], R0 ;  /* 0x00000000050085a7 */ /* 0x000ee4000800007f */
[----:B---3--:R-:W-:Y:S05]  /*8010*/  @!P0 BRA `(.L_x_190) ;  /* 0xfffffffc00f08947 */ /* 0x008fea000383ffff */
.L_x_182:
[----:B------:R-:W-:Y:S05]  /*8020*/  BSYNC B0 ;  /* 0x0000000000007941 */ /* 0x000fea0003800000 */
.L_x_181:
[----:B------:R-:W-:Y:S05]  /*8030*/  EXIT ;  /* 0x000000000000794d */ /* 0x000fea0003800000 */
.L_x_21:
[----:B-1----:R1:W2:Y:S02]  /*8040*/  SYNCS.PHASECHK.TRANS64.TRYWAIT P1, [R3+URZ], R0 ;  /* 0x00000000030075a7 */ /* 0x0022a4000802017f */
[----:B--2---:R-:W-:Y:S05]  /*8050*/  @!P1 NANOSLEEP.SYNCS 0x989680 ;  /* 0x009896800000995d */ /* 0x004fea0003900000 */
[----:B------:R-:W2:Y:S02]  /*8060*/  @!P1 SYNCS.PHASECHK.TRANS64 P1, [R3+URZ], R0 ;  /* 0x00000000030095a7 */ /* 0x000ea4000802007f */
[----:B--2---:R-:W-:Y:S05]  /*8070*/  @!P1 BRA `(.L_x_21) ;  /* 0xfffffffc00f09947 */ /* 0x004fea000383ffff */
[----:B------:R-:W-:Y:S05]  /*8080*/  BRA `(.L_x_20) ;  /* 0xffffff9400e07947 */ /* 0x000fea000383ffff */
.L_x_26:
[----:B-1----:R1:W2:Y:S02]  /*8090*/  SYNCS.PHASECHK.TRANS64.TRYWAIT P1, [R5+URZ], R4 ;  /* 0x00000004050075a7 */ /* 0x0022a4000802017f */
[----:B--2---:R-:W-:Y:S05]  /*80a0*/  @!P1 NANOSLEEP.SYNCS 0x989680 ;  /* 0x009896800000995d */ /* 0x004fea0003900000 */
[----:B------:R-:W2:Y:S02]  /*80b0*/  @!P1 SYNCS.PHASECHK.TRANS64 P1, [R5+URZ], R4 ;  /* 0x00000004050095a7 */ /* 0x000ea4000802007f */
[----:B--2---:R-:W-:Y:S05]  /*80c0*/  @!P1 BRA `(.L_x_26) ;  /* 0xfffffffc00f09947 */ /* 0x004fea000383ffff */
[----:B------:R-:W-:Y:S05]  /*80d0*/  BRA `(.L_x_25) ;  /* 0xffffff9800bc7947 */ /* 0x000fea000383ffff */
.L_x_169:
[----:B------:R-:W-:Y:S01]  /*80e0*/  BSSY B1, `(.L_x_191) ;  /* 0x0000006000017945 */ /* 0x000fe20003800000 */
[----:B------:R-:W-:-:S07]  /*80f0*/  IMAD.MOV.U32 R15, RZ, RZ, -0x1 ;  /* 0xffffffffff0f7424 */ /* 0x000fce00078e00ff */
[----:B------:R-:W-:Y:S05]  /*8100*/  WARPSYNC.COLLECTIVE R15, `(.L_x_192) ;  /* 0x000000000f0c7348 */ /* 0x000fea0003c00000 */
[----:B------:R-:W-:Y:S02]  /*8110*/  ELECT P6, UR62, PT ;  /* 0x00000000003e782f */ /* 0x000fe400038c0000 */
[----:B------:R-:W-:Y:S01]  /*8120*/  MOV R14, UR62 ;  /* 0x0000003e000e7c02 */ /* 0x000fe20008000f00 */
[----:B------:R-:W-:Y:S10]  /*8130*/  ENDCOLLECTIVE ;  /* 0x000000000000791b */ /* 0x000ff40003800000 */
.L_x_192:
[----:B------:R-:W-:Y:S05]  /*8140*/  BSYNC B1 ;  /* 0x0000000000017941 */ /* 0x000fea0003800000 */
.L_x_191:
[----:B------:R-:W-:Y:S05]  /*8150*/  BRA `(.L_x_193) ;  /* 0xffffffec00cc7947 */ /* 0x000fea000383ffff */
.L_x_172:
[----:B-1----:R1:W2:Y:S02]  /*8160*/  SYNCS.PHASECHK.TRANS64.TRYWAIT P0, [R23+URZ+0x38], R14 ;  /* 0x0000380e170075a7 */ /* 0x0022a4000800017f */
[----:B--2---:R-:W-:Y:S05]  /*8170*/  @!P0 NANOSLEEP.SYNCS 0x989680 ;  /* 0x009896800000895d */ /* 0x004fea0003900000 */
[----:B------:R-:W2:Y:S02]  /*8180*/  @!P0 SYNCS.PHASECHK.TRANS64 P0, [R23+URZ+0x38], R14 ;  /* 0x0000380e170085a7 */ /* 0x000ea4000800007f */
[----:B--2---:R-:W-:Y:S05]  /*8190*/  @!P0 BRA `(.L_x_172) ;  /* 0xfffffffc00f08947 */ /* 0x004fea000383ffff */
[----:B------:R-:W-:Y:S05]  /*81a0*/  BRA `(.L_x_194) ;  /* 0xfffffff000047947 */ /* 0x000fea000383ffff */
.L_x_180:
[----:B------:R-:W-:Y:S01]  /*81b0*/  BSSY B0, `(.L_x_195) ;  /* 0x0000006000007945 */ /* 0x000fe20003800000 */
[----:B------:R-:W-:-:S07]  /*81c0*/  IMAD.MOV.U32 R15, RZ, RZ, -0x1 ;  /* 0xffffffffff0f7424 */ /* 0x000fce00078e00ff */
[----:B------:R-:W-:Y:S05]  /*81d0*/  WARPSYNC.COLLECTIVE R15, `(.L_x_196) ;  /* 0x000000000f0c7348 */ /* 0x000fea0003c00000 */
[----:B------:R-:W-:Y:S02]  /*81e0*/  ELECT P6, UR62, PT ;  /* 0x00000000003e782f */ /* 0x000fe400038c0000 */
[----:B------:R-:W-:Y:S01]  /*81f0*/  MOV R14, UR62 ;  /* 0x0000003e000e7c02 */ /* 0x000fe20008000f00 */
[----:B------:R-:W-:Y:S10]  /*8200*/  ENDCOLLECTIVE ;  /* 0x000000000000791b */ /* 0x000ff40003800000 */
.L_x_196:
[----:B------:R-:W-:Y:S05]  /*8210*/  BSYNC B0 ;  /* 0x0000000000007941 */ /* 0x000fea0003800000 */
.L_x_195:
[----:B------:R-:W-:Y:S05]  /*8220*/  BRA `(.L_x_197) ;  /* 0xfffffff800647947 */ /* 0x000fea000383ffff */
.L_x_184:
[----:B0-----:R0:W1:Y:S02]  /*8230*/  SYNCS.PHASECHK.TRANS64.TRYWAIT P0, [R7+URZ], R2 ;  /* 0x00000002070075a7 */ /* 0x001064000800017f */
[----:B-1----:R-:W-:Y:S05]  /*8240*/  @!P0 NANOSLEEP.SYNCS 0x989680 ;  /* 0x009896800000895d */ /* 0x002fea0003900000 */
[----:B------:R-:W1:Y:S02]  /*8250*/  @!P0 SYNCS.PHASECHK.TRANS64 P0, [R7+URZ], R2 ;  /* 0x00000002070085a7 */ /* 0x000e64000800007f */
[----:B-1----:R-:W-:Y:S05]  /*8260*/  @!P0 BRA `(.L_x_184) ;  /* 0xfffffffc00f08947 */ /* 0x002fea000383ffff */
[----:B------:R-:W-:Y:S05]  /*8270*/  BRA `(.L_x_198) ;  /* 0xfffffff800a47947 */ /* 0x000fea000383ffff */
.L_x_185:
[----:B0-----:R0:W1:Y:S02]  /*8280*/  SYNCS.PHASECHK.TRANS64.TRYWAIT P0, [R6+URZ], R3 ;  /* 0x00000003060075a7 */ /* 0x001064000800017f */
[----:B-1----:R-:W-:Y:S05]  /*8290*/  @!P0 NANOSLEEP.SYNCS 0x989680 ;  /* 0x009896800000895d */ /* 0x002fea0003900000 */
[----:B------:R-:W1:Y:S02]  /*82a0*/  @!P0 SYNCS.PHASECHK.TRANS64 P0, [R6+URZ], R3 ;  /* 0x00000003060085a7 */ /* 0x000e64000800007f */
[----:B-1----:R-:W-:Y:S05]  /*82b0*/  @!P0 BRA `(.L_x_185) ;  /* 0xfffffffc00f08947 */ /* 0x002fea000383ffff */
[----:B------:R-:W-:Y:S05]  /*82c0*/  BRA `(.L_x_199) ;  /* 0xfffffff800b47947 */ /* 0x000fea000383ffff */
.L_x_186:
[----:B0-----:R0:W1:Y:S02]  /*82d0*/  SYNCS.PHASECHK.TRANS64.TRYWAIT P0, [R7+URZ], R4 ;  /* 0x00000004070075a7 */ /* 0x001064000800017f */
[----:B-1----:R-:W-:Y:S05]  /*82e0*/  @!P0 NANOSLEEP.SYNCS 0x989680 ;  /* 0x009896800000895d */ /* 0x002fea0003900000 */
[----:B------:R-:W1:Y:S02]  /*82f0*/  @!P0 SYNCS.PHASECHK.TRANS64 P0, [R7+URZ], R4 ;  /* 0x00000004070085a7 */ /* 0x000e64000800007f */
[----:B-1----:R-:W-:Y:S05]  /*8300*/  @!P0 BRA `(.L_x_186) ;  /* 0xfffffffc00f08947 */ /* 0x002fea000383ffff */
[----:B------:R-:W-:Y:S05]  /*8310*/  BRA `(.L_x_200) ;  /* 0xfffffff800c47947 */ /* 0x000fea000383ffff */
.L_x_187:
[----:B0-----:R0:W1:Y:S02]  /*8320*/  SYNCS.PHASECHK.TRANS64.TRYWAIT P0, [R6+URZ], R3 ;  /* 0x00000003060075a7 */ /* 0x001064000800017f */
[----:B-1----:R-:W-:Y:S05]  /*8330*/  @!P0 NANOSLEEP.SYNCS 0x989680 ;  /* 0x009896800000895d */ /* 0x002fea0003900000 */
[----:B------:R-:W1:Y:S02]  /*8340*/  @!P0 SYNCS.PHASECHK.TRANS64 P0, [R6+URZ], R3 ;  /* 0x00000003060085a7 */ /* 0x000e64000800007f */
[----:B-1----:R-:W-:Y:S05]  /*8350*/  @!P0 BRA `(.L_x_187) ;  /* 0xfffffffc00f08947 */ /* 0x002fea000383ffff */
[----:B------:R-:W-:Y:S05]  /*8360*/  BRA `(.L_x_201) ;  /* 0xfffffff800d47947 */ /* 0x000fea000383ffff */
.L_x_188:
[----:B0-----:R0:W1:Y:S02]  /*8370*/  SYNCS.PHASECHK.TRANS64.TRYWAIT P0, [R7+URZ], R4 ;  /* 0x00000004070075a7 */ /* 0x001064000800017f */
[----:B-1----:R-:W-:Y:S05]  /*8380*/  @!P0 NANOSLEEP.SYNCS 0x989680 ;  /* 0x009896800000895d */ /* 0x002fea0003900000 */
[----:B------:R-:W1:Y:S02]  /*8390*/  @!P0 SYNCS.PHASECHK.TRANS64 P0, [R7+URZ], R4 ;  /* 0x00000004070085a7 */ /* 0x000e64000800007f */
[----:B-1----:R-:W-:Y:S05]  /*83a0*/  @!P0 BRA `(.L_x_188) ;  /* 0xfffffffc00f08947 */ /* 0x002fea000383ffff */
[----:B------:R-:W-:Y:S05]  /*83b0*/  BRA `(.L_x_202) ;  /* 0xfffffff800e47947 */ /* 0x000fea000383ffff */
.L_x_189:
[----:B-1----:R1:W2:Y:S02]  /*83c0*/  SYNCS.PHASECHK.TRANS64.TRYWAIT P0, [R6+URZ], R3 ;  /* 0x00000003060075a7 */ /* 0x0022a4000800017f */
[----:B--2---:R-:W-:Y:S05]  /*83d0*/  @!P0 NANOSLEEP.SYNCS 0x989680 ;  /* 0x009896800000895d */ /* 0x004fea0003900000 */
[----:B------:R-:W2:Y:S02]  /*83e0*/  @!P0 SYNCS.PHASECHK.TRANS64 P0, [R6+URZ], R3 ;  /* 0x00000003060085a7 */ /* 0x000ea4000800007f */
[----:B--2---:R-:W-:Y:S05]  /*83f0*/  @!P0 BRA `(.L_x_189) ;  /* 0xfffffffc00f08947 */ /* 0x004fea000383ffff */
[----:B------:R-:W-:Y:S05]  /*8400*/  BRA `(.L_x_203) ;  /* 0xfffffff800ec7947 */ /* 0x000fea000383ffff */
.L_x_204:
[----:B------:R-:W-:-:S00]  /*8410*/  BRA `(.L_x_204) ;  /* 0xfffffffc00fc7947 */ /* 0x000fc0000383ffff */
[----:B------:R-:W-:-:S00]  /*8420*/  NOP ;  /* 0x0000000000007918 */ /* 0x000fc00000000000 */
        /* <DEDUP_REMOVED lines=13> */
.L_x_205:


//--------------------- .nv.global.init           --------------------------
	.section	.nv.global.init,"aw",@progbits
.nv.global.init:
	.type		$str$22,@object
	.size		$str$22,($str$23 - $str$22)
$str$22:
        /*0000*/ 	.byte	0x6b, 0x5f, 0x74, 0x69, 0x6c, 0x65, 0x5f, 0x63, 0x6f, 0x75, 0x6e, 0x74, 0x20, 0x3e, 0x3d, 0x20
        /*0010*/ 	.byte	0x31, 0x00
	.type		$str$23,@object
	.size		$str$23,(__unnamed_1 - $str$23)
$str$23:
        /*0012*/ 	.byte	0x2f, 0x74, 0x6d, 0x70, 0x2f, 0x63, 0x75, 0x74, 0x6c, 0x61, 0x73, 0x73, 0x5f, 0x73, 0x77, 0x65
        /*0022*/ 	.byte	0x65, 0x70, 0x5f, 0x73, 0x72, 0x63, 0x2f, 0x69, 0x6e, 0x63, 0x6c, 0x75, 0x64, 0x65, 0x2f, 0x63
        /*0032*/ 	.byte	0x75, 0x74, 0x6c, 0x61, 0x73, 0x73, 0x2f, 0x67, 0x65, 0x6d, 0x6d, 0x2f, 0x63, 0x6f, 0x6c, 0x6c
        /*0042*/ 	.byte	0x65, 0x63, 0x74, 0x69, 0x76, 0x65, 0x2f, 0x73, 0x6d, 0x39, 0x30, 0x5f, 0x6d, 0x6d, 0x61, 0x5f
        /*0052*/ 	.byte	0x74, 0x6d, 0x61, 0x5f, 0x67, 0x6d, 0x6d, 0x61, 0x5f, 0x73, 0x73, 0x5f, 0x77, 0x61, 0x72, 0x70
        /*0062*/ 	.byte	0x73, 0x70, 0x65, 0x63, 0x69, 0x61, 0x6c, 0x69, 0x7a, 0x65, 0x64, 0x2e, 0x68, 0x70, 0x70, 0x00
	.type		__unnamed_1,@object
	.size		__unnamed_1,(.L_0 - __unnamed_1)
__unnamed_1:
        /*0072*/ 	.byte	0x76, 0x6f, 0x69, 0x64, 0x20, 0x63, 0x75, 0x74, 0x6c, 0x61, 0x73, 0x73, 0x3a, 0x3a, 0x67, 0x65
        /* <DEDUP_REMOVED lines=180> */
        /*0bc2*/ 	.byte	0x75, 0x74, 0x65, 0x3a, 0x3a, 0x69, 0x64, 0x65, 0x6e, 0x74, 0x69, 0x74, 0x79, 0x5d, 0x00
.L_0:


//--------------------- .nv.shared._ZN7cutlass13device_kernelINS_4gemm6kernel13GemmUniversalIN4cute5tupleIJiiiiEEENS1_10collective13CollectiveMmaINS1_34MainloopSm90TmaGmmaWarpSpecializedILi7ENS5_IJNS4_1CILi2EEENSA_ILi1EEESC_EEENS1_35KernelTmaWarpSpecializedCooperativeEEENS5_IJNSA_ILi128EEESG_NSA_ILi64EEEEEENS_10bfloat16_tENS5_IJlSC_lEEESJ_SK_NS4_8TiledMMAINS4_8MMA_AtomIJNS4_4SM904GMMA28MMA_64x128x16_F32BF16BF16_SSILNSO_5MajorE0ELSQ_0ELNSO_7ScaleInE1ELSR_1EEEEEENS4_6LayoutISD_NS5_IJSC_NSA_ILi0EEESV_EEEEENS5_IJNS4_10UnderscoreESY_SY_EEEEENS4_13SM90_TMA_LOADENS4_14ComposedLayoutINS4_7SwizzleILi3ELi4ELi3EEENS4_18smem_ptr_flag_bitsILi16EEENSU_INS5_IJNSA_ILi8EEESH_EEENS5_IJSH_SC_EEEEEEEvNS4_8identityENS4_23SM90_TMA_LOAD_MULTICASTES1B_vS1C_EENS_8epilogue10collective6detail29Sm90TmaWarpSpecializedAdapterINS1G_15DefaultEpilogueISJ_SK_SK_NS1F_6thread17LinearCombinationISJ_Li1EffLNS1K_9ScaleType4KindE0ELNS_15FloatRoundStyleE2ESJ_EENS1_15EpilogueDefaultEEEEEvvEEEEvNT_6ParamsE --------------------------
	.section	.nv.shared._ZN7cutlass13device_kernelINS_4gemm6kernel13GemmUniversalIN4cute5tupleIJiiiiEEENS1_10collective13CollectiveMmaINS1_34MainloopSm90TmaGmmaWarpSpecializedILi7ENS5_IJNS4_1CILi2EEENSA_ILi1EEESC_EEENS1_35KernelTmaWarpSpecializedCooperativeEEENS5_IJNSA_ILi128EEESG_NSA_ILi64EEEEEENS_10bfloat16_tENS5_IJlSC_lEEESJ_SK_NS4_8TiledMMAINS4_8MMA_AtomIJNS4_4SM904GMMA28MMA_64x128x16_F32BF16BF16_SSILNSO_5MajorE0ELSQ_0ELNSO_7ScaleInE1ELSR_1EEEEEENS4_6LayoutISD_NS5_IJSC_NSA_ILi0EEESV_EEEEENS5_IJNS4_10UnderscoreESY_SY_EEEEENS4_13SM90_TMA_LOADENS4_14ComposedLayoutINS4_7SwizzleILi3ELi4ELi3EEENS4_18smem_ptr_flag_bitsILi16EEENSU_INS5_IJNSA_ILi8EEESH_EEENS5_IJSH_SC_EEEEEEEvNS4_8identityENS4_23SM90_TMA_LOAD_MULTICASTES1B_vS1C_EENS_8epilogue10collective6detail29Sm90TmaWarpSpecializedAdapterINS1G_15DefaultEpilogueISJ_SK_SK_NS1F_6thread17LinearCombinationISJ_Li1EffLNS1K_9ScaleType4KindE0ELNS_15FloatRoundStyleE2ESJ_EENS1_15EpilogueDefaultEEEEEvvEEEEvNT_6ParamsE,"aw",@nobits
	.sectionflags	@""
	.align	16
	.zero		1024


//--------------------- .nv.shared.reserved.0     --------------------------
	.section	.nv.shared.reserved.0,"aw",@nobits
	.weak		__nv_reservedSMEM_offset_0_alias
	.size		__nv_reservedSMEM_offset_0_alias, 0, 0
	.other		__nv_reservedSMEM_offset_0_alias,@"STO_CUDA_RESERVED_SHARED STV_DEFAULT"
__nv_reservedSMEM_offset_0_alias:
	.zero		0


//--------------------- .nv.global                --------------------------
	.section	.nv.global,"aw",@nobits
.nv.global:
	.type		_ZN39_INTERNAL_b761354f_4_k_cu_7e4b0fda_33714cute1_E,@object
	.size		_ZN39_INTERNAL_b761354f_4_k_cu_7e4b0fda_33714cute1_E,(_ZN39_INTERNAL_b761354f_4_k_cu_7e4b0fda_33714cuda3std3__45__cpo6cbeginE - _ZN39_INTERNAL_b761354f_4_k_cu_7e4b0fda_33714cute1_E)
_ZN39_INTERNAL_b761354f_4_k_cu_7e4b0fda_33714cute1_E:
	.zero		1
	.type		_ZN39_INTERNAL_b761354f_4_k_cu_7e4b0fda_33714cuda3std3__45__cpo6cbeginE,@object
	.size		_ZN39_INTERNAL_b761354f_4_k_cu_7e4b0fda_33714cuda3std3__45__cpo6cbeginE,(_ZN39_INTERNAL_b761354f_4_k_cu_7e4b0fda_33714cuda3std3__48in_placeE - _ZN39_INTERNAL_b761354f_4_k_cu_7e4b0fda_33714cuda3std3__45__cpo6cbeginE)
_ZN39_INTERNAL_b761354f_4_k_cu_7e4b0fda_33714cuda3std3__45__cpo6cbeginE:
	.zero		1
	.type		_ZN39_INTERNAL_b761354f_4_k_cu_7e4b0fda_33714cuda3std3__48in_placeE,@object
	.size		_ZN39_INTERNAL_b761354f_4_k_cu_7e4b0fda_33714cuda3std3__48in_placeE,(_ZN39_INTERNAL_b761354f_4_k_cu_7e4b0fda_33714cuda3std6ranges3__45__cpo9iter_moveE - _ZN39_INTERNAL_b761354f_4_k_cu_7e4b0fda_33714cuda3std3__48in_placeE)
_ZN39_INTERNAL_b761354f_4_k_cu_7e4b0fda_33714cuda3std3__48in_placeE:
	.zero		1
	.type		_ZN39_INTERNAL_b761354f_4_k_cu_7e4b0fda_33714cuda3std6ranges3__45__cpo9iter_moveE,@object
	.size		_ZN39_INTERNAL_b761354f_4_k_cu_7e4b0fda_33714cuda3std6ranges3__45__cpo9iter_moveE,(_ZN39_INTERNAL_b761354f_4_k_cu_7e4b0fda_33714cuda3std3__45__cpo5beginE - _ZN39_INTERNAL_b761354f_4_k_cu_7e4b0fda_33714cuda3std6ranges3__45__cpo9iter_moveE)
_ZN39_INTERNAL_b761354f_4_k_cu_7e4b0fda_33714cuda3std6ranges3__45__cpo9iter_moveE:
	.zero		1
	.type		_ZN39_INTERNAL_b761354f_4_k_cu_7e4b0fda_33714cuda3std3__45__cpo5beginE,@object
	.size		_ZN39_INTERNAL_b761354f_4_k_cu_7e4b0fda_33714cuda3std3__45__cpo5beginE,(_ZN39_INTERNAL_b761354f_4_k_cu_7e4b0fda_33714cuda3std3__441_GLOBAL__N__b761354f_4_k_cu_7e4b0fda_33716ignoreE - _ZN39_INTERNAL_b761354f_4_k_cu_7e4b0fda_33714cuda3std3__45__cpo5beginE)
_ZN39_INTERNAL_b761354f_4_k_cu_7e4b0fda_33714cuda3std3__45__cpo5beginE:
	.zero		1
	.type		_ZN39_INTERNAL_b761354f_4_k_cu_7e4b0fda_33714cuda3std3__441_GLOBAL__N__b761354f_4_k_cu_7e4b0fda_33716ignoreE,@object
	.size		_ZN39_INTERNAL_b761354f_4_k_cu_7e4b0fda_33714cuda3std3__441_GLOBAL__N__b761354f_4_k_cu_7e4b0fda_33716ignoreE,(_ZN39_INTERNAL_b761354f_4_k_cu_7e4b0fda_33714cute7productE - _ZN39_INTERNAL_b761354f_4_k_cu_7e4b0fda_33714cuda3std3__441_GLOBAL__N__b761354f_4_k_cu_7e4b0fda_33716ignoreE)
_ZN39_INTERNAL_b761354f_4_k_cu_7e4b0fda_33714cuda3std3__441_GLOBAL__N__b761354f_4_k_cu_7e4b0fda_33716ignoreE:
	.zero		1
	.type		_ZN39_INTERNAL_b761354f_4_k_cu_7e4b0fda_33714cute7productE,@object
	.size		_ZN39_INTERNAL_b761354f_4_k_cu_7e4b0fda_33714cute7productE,(_ZN39_INTERNAL_b761354f_4_k_cu_7e4b0fda_33714cuda3std3__45__cpo3endE - _ZN39_INTERNAL_b761354f_4_k_cu_7e4b0fda_33714cute7productE)
_ZN39_INTERNAL_b761354f_4_k_cu_7e4b0fda_33714cute7productE:
	.zero		1
	.type		_ZN39_INTERNAL_b761354f_4_k_cu_7e4b0fda_33714cuda3std3__45__cpo3endE,@object
	.size		_ZN39_INTERNAL_b761354f_4_k_cu_7e4b0fda_33714cuda3std3__45__cpo3endE,(_ZN39_INTERNAL_b761354f_4_k_cu_7e4b0fda_33714cuda3std3__419piecewise_constructE - _ZN39_INTERNAL_b761354f_4_k_cu_7e4b0fda_33714cuda3std3__45__cpo3endE)
_ZN39_INTERNAL_b761354f_4_k_cu_7e4b0fda_33714cuda3std3__45__cpo3endE:
	.zero		1
	.type		_ZN39_INTERNAL_b761354f_4_k_cu_7e4b0fda_33714cuda3std3__419piecewise_constructE,@object
	.size		_ZN39_INTERNAL_b761354f_4_k_cu_7e4b0fda_33714cuda3std3__419piecewise_constructE,(_ZN39_INTERNAL_b761354f_4_k_cu_7e4b0fda_33714cuda3std3__45__cpo4cendE - _ZN39_INTERNAL_b761354f_4_k_cu_7e4b0fda_33714cuda3std3__419piecewise_constructE)
_ZN39_INTERNAL_b761354f_4_k_cu_7e4b0fda_33714cuda3std3__419piecewise_constructE:
	.zero		1
	.type		_ZN39_INTERNAL_b761354f_4_k_cu_7e4b0fda_33714cuda3std3__45__cpo4cendE,@object
	.size		_ZN39_INTERNAL_b761354f_4_k_cu_7e4b0fda_33714cuda3std3__45__cpo4cendE,(_ZN39_INTERNAL_b761354f_4_k_cu_7e4b0fda_33714cuda3std6ranges3__45__cpo4swapE - _ZN39_INTERNAL_b761354f_4_k_cu_7e4b0fda_33714cuda3std3__45__cpo4cendE)
_ZN39_INTERNAL_b761354f_4_k_cu_7e4b0fda_33714cuda3std3__45__cpo4cendE:
	.zero		1
	.type		_ZN39_INTERNAL_b761354f_4_k_cu_7e4b0fda_33714cuda3std6ranges3__45__cpo4swapE,@object
	.size		_ZN39_INTERNAL_b761354f_4_k_cu_7e4b0fda_33714cuda3std6ranges3__45__cpo4swapE,(.L_8 - _ZN39_INTERNAL_b761354f_4_k_cu_7e4b0fda_33714cuda3std6ranges3__45__cpo4swapE)
_ZN39_INTERNAL_b761354f_4_k_cu_7e4b0fda_33714cuda3std6ranges3__45__cpo4swapE:
	.zero		1
.L_8:


//--------------------- .nv.constant0._ZN7cutlass13device_kernelINS_4gemm6kernel13GemmUniversalIN4cute5tupleIJiiiiEEENS1_10collective13CollectiveMmaINS1_34MainloopSm90TmaGmmaWarpSpecializedILi7ENS5_IJNS4_1CILi2EEENSA_ILi1EEESC_EEENS1_35KernelTmaWarpSpecializedCooperativeEEENS5_IJNSA_ILi128EEESG_NSA_ILi64EEEEEENS_10bfloat16_tENS5_IJlSC_lEEESJ_SK_NS4_8TiledMMAINS4_8MMA_AtomIJNS4_4SM904GMMA28MMA_64x128x16_F32BF16BF16_SSILNSO_5MajorE0ELSQ_0ELNSO_7ScaleInE1ELSR_1EEEEEENS4_6LayoutISD_NS5_IJSC_NSA_ILi0EEESV_EEEEENS5_IJNS4_10UnderscoreESY_SY_EEEEENS4_13SM90_TMA_LOADENS4_14ComposedLayoutINS4_7SwizzleILi3ELi4ELi3EEENS4_18smem_ptr_flag_bitsILi16EEENSU_INS5_IJNSA_ILi8EEESH_EEENS5_IJSH_SC_EEEEEEEvNS4_8identityENS4_23SM90_TMA_LOAD_MULTICASTES1B_vS1C_EENS_8epilogue10collective6detail29Sm90TmaWarpSpecializedAdapterINS1G_15DefaultEpilogueISJ_SK_SK_NS1F_6thread17LinearCombinationISJ_Li1EffLNS1K_9ScaleType4KindE0ELNS_15FloatRoundStyleE2ESJ_EENS1_15EpilogueDefaultEEEEEvvEEEEvNT_6ParamsE --------------------------
	.section	.nv.constant0._ZN7cutlass13device_kernelINS_4gemm6kernel13GemmUniversalIN4cute5tupleIJiiiiEEENS1_10collective13CollectiveMmaINS1_34MainloopSm90TmaGmmaWarpSpecializedILi7ENS5_IJNS4_1CILi2EEENSA_ILi1EEESC_EEENS1_35KernelTmaWarpSpecializedCooperativeEEENS5_IJNSA_ILi128EEESG_NSA_ILi64EEEEEENS_10bfloat16_tENS5_IJlSC_lEEESJ_SK_NS4_8TiledMMAINS4_8MMA_AtomIJNS4_4SM904GMMA28MMA_64x128x16_F32BF16BF16_SSILNSO_5MajorE0ELSQ_0ELNSO_7ScaleInE1ELSR_1EEEEEENS4_6LayoutISD_NS5_IJSC_NSA_ILi0EEESV_EEEEENS5_IJNS4_10UnderscoreESY_SY_EEEEENS4_13SM90_TMA_LOADENS4_14ComposedLayoutINS4_7SwizzleILi3ELi4ELi3EEENS4_18smem_ptr_flag_bitsILi16EEENSU_INS5_IJNSA_ILi8EEESH_EEENS5_IJSH_SC_EEEEEEEvNS4_8identityENS4_23SM90_TMA_LOAD_MULTICASTES1B_vS1C_EENS_8epilogue10collective6detail29Sm90TmaWarpSpecializedAdapterINS1G_15DefaultEpilogueISJ_SK_SK_NS1F_6thread17LinearCombinationISJ_Li1EffLNS1K_9ScaleType4KindE0ELNS_15FloatRoundStyleE2ESJ_EENS1_15EpilogueDefaultEEEEEvvEEEEvNT_6ParamsE,"a",@progbits
	.sectionflags	@""
	.align	4
.nv.constant0._ZN7cutlass13device_kernelINS_4gemm6kernel13GemmUniversalIN4cute5tupleIJiiiiEEENS1_10collective13CollectiveMmaINS1_34MainloopSm90TmaGmmaWarpSpecializedILi7ENS5_IJNS4_1CILi2EEENSA_ILi1EEESC_EEENS1_35KernelTmaWarpSpecializedCooperativeEEENS5_IJNSA_ILi128EEESG_NSA_ILi64EEEEEENS_10bfloat16_tENS5_IJlSC_lEEESJ_SK_NS4_8TiledMMAINS4_8MMA_AtomIJNS4_4SM904GMMA28MMA_64x128x16_F32BF16BF16_SSILNSO_5MajorE0ELSQ_0ELNSO_7ScaleInE1ELSR_1EEEEEENS4_6LayoutISD_NS5_IJSC_NSA_ILi0EEESV_EEEEENS5_IJNS4_10UnderscoreESY_SY_EEEEENS4_13SM90_TMA_LOADENS4_14ComposedLayoutINS4_7SwizzleILi3ELi4ELi3EEENS4_18smem_ptr_flag_bitsILi16EEENSU_INS5_IJNSA_ILi8EEESH_EEENS5_IJSH_SC_EEEEEEEvNS4_8identityENS4_23SM90_TMA_LOAD_MULTICASTES1B_vS1C_EENS_8epilogue10collective6detail29Sm90TmaWarpSpecializedAdapterINS1G_15DefaultEpilogueISJ_SK_SK_NS1F_6thread17LinearCombinationISJ_Li1EffLNS1K_9ScaleType4KindE0ELNS_15FloatRoundStyleE2ESJ_EENS1_15EpilogueDefaultEEEEEvvEEEEvNT_6ParamsE:
	.zero		1664


//--------------------- SYMBOLS --------------------------

	.type		.nv.reservedSmem.offset0,@object
	.size		.nv.reservedSmem.offset0,0x4
	.type		__assertfail,@function
